//
// Generated by NVIDIA NVVM Compiler
//
// Compiler Build ID: CL-36424714
// Cuda compilation tools, release 13.0, V13.0.88
// Based on NVVM 20.0.0
//

.version 9.0
.target sm_100
.address_size 64

	// .globl	_Z19copyKernelCoalescedPfS_i

.visible .entry _Z19copyKernelCoalescedPfS_i(
	.param .u64 .ptr .align 1 _Z19copyKernelCoalescedPfS_i_param_0,
	.param .u64 .ptr .align 1 _Z19copyKernelCoalescedPfS_i_param_1,
	.param .u32 _Z19copyKernelCoalescedPfS_i_param_2
)
{
	.reg .pred 	%p<2>;
	.reg .b32 	%r<6>;
	.reg .b32 	%f<2>;
	.reg .b64 	%rd<8>;

	ld.param.u64 	%rd1, [_Z19copyKernelCoalescedPfS_i_param_0];
	ld.param.u64 	%rd2, [_Z19copyKernelCoalescedPfS_i_param_1];
	ld.param.u32 	%r2, [_Z19copyKernelCoalescedPfS_i_param_2];
	mov.u32 	%r3, %ctaid.x;
	mov.u32 	%r4, %ntid.x;
	mov.u32 	%r5, %tid.x;
	mad.lo.s32 	%r1, %r3, %r4, %r5;
	setp.ge.s32 	%p1, %r1, %r2;
	@%p1 bra 	$L__BB0_2;
	cvta.to.global.u64 	%rd3, %rd1;
	cvta.to.global.u64 	%rd4, %rd2;
	mul.wide.s32 	%rd5, %r1, 4;
	add.s64 	%rd6, %rd3, %rd5;
	ld.global.f32 	%f1, [%rd6];
	add.s64 	%rd7, %rd4, %rd5;
	st.global.f32 	[%rd7], %f1;
$L__BB0_2:
	ret;

}
	// .globl	_Z19copyKernelStrided2xPfS_i
.visible .entry _Z19copyKernelStrided2xPfS_i(
	.param .u64 .ptr .align 1 _Z19copyKernelStrided2xPfS_i_param_0,
	.param .u64 .ptr .align 1 _Z19copyKernelStrided2xPfS_i_param_1,
	.param .u32 _Z19copyKernelStrided2xPfS_i_param_2
)
{
	.reg .pred 	%p<2>;
	.reg .b32 	%r<7>;
	.reg .b32 	%f<2>;
	.reg .b64 	%rd<8>;

	ld.param.u64 	%rd1, [_Z19copyKernelStrided2xPfS_i_param_0];
	ld.param.u64 	%rd2, [_Z19copyKernelStrided2xPfS_i_param_1];
	ld.param.u32 	%r2, [_Z19copyKernelStrided2xPfS_i_param_2];
	mov.u32 	%r3, %ctaid.x;
	mov.u32 	%r4, %ntid.x;
	mov.u32 	%r5, %tid.x;
	mad.lo.s32 	%r6, %r3, %r4, %r5;
	shl.b32 	%r1, %r6, 1;
	setp.ge.s32 	%p1, %r1, %r2;
	@%p1 bra 	$L__BB1_2;
	cvta.to.global.u64 	%rd3, %rd1;
	cvta.to.global.u64 	%rd4, %rd2;
	mul.wide.s32 	%rd5, %r1, 4;
	add.s64 	%rd6, %rd3, %rd5;
	ld.global.f32 	%f1, [%rd6];
	add.s64 	%rd7, %rd4, %rd5;
	st.global.f32 	[%rd7], %f1;
$L__BB1_2:
	ret;

}
	// .globl	_Z19copyKernelStrided4xPfS_i
.visible .entry _Z19copyKernelStrided4xPfS_i(
	.param .u64 .ptr .align 1 _Z19copyKernelStrided4xPfS_i_param_0,
	.param .u64 .ptr .align 1 _Z19copyKernelStrided4xPfS_i_param_1,
	.param .u32 _Z19copyKernelStrided4xPfS_i_param_2
)
{
	.reg .pred 	%p<2>;
	.reg .b32 	%r<7>;
	.reg .b32 	%f<2>;
	.reg .b64 	%rd<8>;

	ld.param.u64 	%rd1, [_Z19copyKernelStrided4xPfS_i_param_0];
	ld.param.u64 	%rd2, [_Z19copyKernelStrided4xPfS_i_param_1];
	ld.param.u32 	%r2, [_Z19copyKernelStrided4xPfS_i_param_2];
	mov.u32 	%r3, %ctaid.x;
	mov.u32 	%r4, %ntid.x;
	mov.u32 	%r5, %tid.x;
	mad.lo.s32 	%r6, %r3, %r4, %r5;
	shl.b32 	%r1, %r6, 2;
	setp.ge.s32 	%p1, %r1, %r2;
	@%p1 bra 	$L__BB2_2;
	cvta.to.global.u64 	%rd3, %rd1;
	cvta.to.global.u64 	%rd4, %rd2;
	mul.wide.s32 	%rd5, %r1, 4;
	add.s64 	%rd6, %rd3, %rd5;
	ld.global.f32 	%f1, [%rd6];
	add.s64 	%rd7, %rd4, %rd5;
	st.global.f32 	[%rd7], %f1;
$L__BB2_2:
	ret;

}
	// .globl	_Z21copyKernelMisaligned1PfS_i
.visible .entry _Z21copyKernelMisaligned1PfS_i(
	.param .u64 .ptr .align 1 _Z21copyKernelMisaligned1PfS_i_param_0,
	.param .u64 .ptr .align 1 _Z21copyKernelMisaligned1PfS_i_param_1,
	.param .u32 _Z21copyKernelMisaligned1PfS_i_param_2
)
{
	.reg .pred 	%p<2>;
	.reg .b32 	%r<7>;
	.reg .b32 	%f<2>;
	.reg .b64 	%rd<8>;

	ld.param.u64 	%rd1, [_Z21copyKernelMisaligned1PfS_i_param_0];
	ld.param.u64 	%rd2, [_Z21copyKernelMisaligned1PfS_i_param_1];
	ld.param.u32 	%r2, [_Z21copyKernelMisaligned1PfS_i_param_2];
	mov.u32 	%r3, %ctaid.x;
	mov.u32 	%r4, %ntid.x;
	mov.u32 	%r5, %tid.x;
	mad.lo.s32 	%r1, %r3, %r4, %r5;
	add.s32 	%r6, %r2, -1;
	setp.ge.s32 	%p1, %r1, %r6;
	@%p1 bra 	$L__BB3_2;
	cvta.to.global.u64 	%rd3, %rd1;
	cvta.to.global.u64 	%rd4, %rd2;
	mul.wide.s32 	%rd5, %r1, 4;
	add.s64 	%rd6, %rd3, %rd5;
	ld.global.f32 	%f1, [%rd6+4];
	add.s64 	%rd7, %rd4, %rd5;
	st.global.f32 	[%rd7], %f1;
$L__BB3_2:
	ret;

}
	// .globl	_Z21copyKernelMisaligned4PfS_i
.visible .entry _Z21copyKernelMisaligned4PfS_i(
	.param .u64 .ptr .align 1 _Z21copyKernelMisaligned4PfS_i_param_0,
	.param .u64 .ptr .align 1 _Z21copyKernelMisaligned4PfS_i_param_1,
	.param .u32 _Z21copyKernelMisaligned4PfS_i_param_2
)
{
	.reg .pred 	%p<2>;
	.reg .b32 	%r<7>;
	.reg .b32 	%f<2>;
	.reg .b64 	%rd<8>;

	ld.param.u64 	%rd1, [_Z21copyKernelMisaligned4PfS_i_param_0];
	ld.param.u64 	%rd2, [_Z21copyKernelMisaligned4PfS_i_param_1];
	ld.param.u32 	%r2, [_Z21copyKernelMisaligned4PfS_i_param_2];
	mov.u32 	%r3, %ctaid.x;
	mov.u32 	%r4, %ntid.x;
	mov.u32 	%r5, %tid.x;
	mad.lo.s32 	%r1, %r3, %r4, %r5;
	add.s32 	%r6, %r2, -1;
	setp.ge.s32 	%p1, %r1, %r6;
	@%p1 bra 	$L__BB4_2;
	cvta.to.global.u64 	%rd3, %rd1;
	cvta.to.global.u64 	%rd4, %rd2;
	mul.wide.s32 	%rd5, %r1, 4;
	add.s64 	%rd6, %rd3, %rd5;
	ld.global.f32 	%f1, [%rd6+4];
	add.s64 	%rd7, %rd4, %rd5;
	st.global.f32 	[%rd7], %f1;
$L__BB4_2:
	ret;

}
	// .globl	_Z22copyKernelMisaligned16PfS_i
.visible .entry _Z22copyKernelMisaligned16PfS_i(
	.param .u64 .ptr .align 1 _Z22copyKernelMisaligned16PfS_i_param_0,
	.param .u64 .ptr .align 1 _Z22copyKernelMisaligned16PfS_i_param_1,
	.param .u32 _Z22copyKernelMisaligned16PfS_i_param_2
)
{
	.reg .pred 	%p<2>;
	.reg .b32 	%r<7>;
	.reg .b32 	%f<2>;
	.reg .b64 	%rd<8>;

	ld.param.u64 	%rd1, [_Z22copyKernelMisaligned16PfS_i_param_0];
	ld.param.u64 	%rd2, [_Z22copyKernelMisaligned16PfS_i_param_1];
	ld.param.u32 	%r2, [_Z22copyKernelMisaligned16PfS_i_param_2];
	mov.u32 	%r3, %ctaid.x;
	mov.u32 	%r4, %ntid.x;
	mov.u32 	%r5, %tid.x;
	mad.lo.s32 	%r1, %r3, %r4, %r5;
	add.s32 	%r6, %r2, -4;
	setp.ge.s32 	%p1, %r1, %r6;
	@%p1 bra 	$L__BB5_2;
	cvta.to.global.u64 	%rd3, %rd1;
	cvta.to.global.u64 	%rd4, %rd2;
	mul.wide.s32 	%rd5, %r1, 4;
	add.s64 	%rd6, %rd3, %rd5;
	ld.global.f32 	%f1, [%rd6+16];
	add.s64 	%rd7, %rd4, %rd5;
	st.global.f32 	[%rd7], %f1;
$L__BB5_2:
	ret;

}
	// .globl	_Z22copyKernelMisaligned32PfS_i
.visible .entry _Z22copyKernelMisaligned32PfS_i(
	.param .u64 .ptr .align 1 _Z22copyKernelMisaligned32PfS_i_param_0,
	.param .u64 .ptr .align 1 _Z22copyKernelMisaligned32PfS_i_param_1,
	.param .u32 _Z22copyKernelMisaligned32PfS_i_param_2
)
{
	.reg .pred 	%p<2>;
	.reg .b32 	%r<7>;
	.reg .b32 	%f<2>;
	.reg .b64 	%rd<8>;

	ld.param.u64 	%rd1, [_Z22copyKernelMisaligned32PfS_i_param_0];
	ld.param.u64 	%rd2, [_Z22copyKernelMisaligned32PfS_i_param_1];
	ld.param.u32 	%r2, [_Z22copyKernelMisaligned32PfS_i_param_2];
	mov.u32 	%r3, %ctaid.x;
	mov.u32 	%r4, %ntid.x;
	mov.u32 	%r5, %tid.x;
	mad.lo.s32 	%r1, %r3, %r4, %r5;
	add.s32 	%r6, %r2, -8;
	setp.ge.s32 	%p1, %r1, %r6;
	@%p1 bra 	$L__BB6_2;
	cvta.to.global.u64 	%rd3, %rd1;
	cvta.to.global.u64 	%rd4, %rd2;
	mul.wide.s32 	%rd5, %r1, 4;
	add.s64 	%rd6, %rd3, %rd5;
	ld.global.f32 	%f1, [%rd6+32];
	add.s64 	%rd7, %rd4, %rd5;
	st.global.f32 	[%rd7], %f1;
$L__BB6_2:
	ret;

}
	// .globl	_Z23copyKernelMisaligned128PfS_i
.visible .entry _Z23copyKernelMisaligned128PfS_i(
	.param .u64 .ptr .align 1 _Z23copyKernelMisaligned128PfS_i_param_0,
	.param .u64 .ptr .align 1 _Z23copyKernelMisaligned128PfS_i_param_1,
	.param .u32 _Z23copyKernelMisaligned128PfS_i_param_2
)
{
	.reg .pred 	%p<2>;
	.reg .b32 	%r<7>;
	.reg .b32 	%f<2>;
	.reg .b64 	%rd<8>;

	ld.param.u64 	%rd1, [_Z23copyKernelMisaligned128PfS_i_param_0];
	ld.param.u64 	%rd2, [_Z23copyKernelMisaligned128PfS_i_param_1];
	ld.param.u32 	%r2, [_Z23copyKernelMisaligned128PfS_i_param_2];
	mov.u32 	%r3, %ctaid.x;
	mov.u32 	%r4, %ntid.x;
	mov.u32 	%r5, %tid.x;
	mad.lo.s32 	%r1, %r3, %r4, %r5;
	add.s32 	%r6, %r2, -32;
	setp.ge.s32 	%p1, %r1, %r6;
	@%p1 bra 	$L__BB7_2;
	cvta.to.global.u64 	%rd3, %rd1;
	cvta.to.global.u64 	%rd4, %rd2;
	mul.wide.s32 	%rd5, %r1, 4;
	add.s64 	%rd6, %rd3, %rd5;
	ld.global.f32 	%f1, [%rd6+128];
	add.s64 	%rd7, %rd4, %rd5;
	st.global.f32 	[%rd7], %f1;
$L__BB7_2:
	ret;

}
	// .globl	_Z23copyKernelMisaligned256PfS_i
.visible .entry _Z23copyKernelMisaligned256PfS_i(
	.param .u64 .ptr .align 1 _Z23copyKernelMisaligned256PfS_i_param_0,
	.param .u64 .ptr .align 1 _Z23copyKernelMisaligned256PfS_i_param_1,
	.param .u32 _Z23copyKernelMisaligned256PfS_i_param_2
)
{
	.reg .pred 	%p<2>;
	.reg .b32 	%r<7>;
	.reg .b32 	%f<2>;
	.reg .b64 	%rd<8>;

	ld.param.u64 	%rd1, [_Z23copyKernelMisaligned256PfS_i_param_0];
	ld.param.u64 	%rd2, [_Z23copyKernelMisaligned256PfS_i_param_1];
	ld.param.u32 	%r2, [_Z23copyKernelMisaligned256PfS_i_param_2];
	mov.u32 	%r3, %ctaid.x;
	mov.u32 	%r4, %ntid.x;
	mov.u32 	%r5, %tid.x;
	mad.lo.s32 	%r1, %r3, %r4, %r5;
	add.s32 	%r6, %r2, -64;
	setp.ge.s32 	%p1, %r1, %r6;
	@%p1 bra 	$L__BB8_2;
	cvta.to.global.u64 	%rd3, %rd1;
	cvta.to.global.u64 	%rd4, %rd2;
	mul.wide.s32 	%rd5, %r1, 4;
	add.s64 	%rd6, %rd3, %rd5;
	ld.global.f32 	%f1, [%rd6+256];
	add.s64 	%rd7, %rd4, %rd5;
	st.global.f32 	[%rd7], %f1;
$L__BB8_2:
	ret;

}
	// .globl	_Z23copyKernelMisaligned512PfS_i
.visible .entry _Z23copyKernelMisaligned512PfS_i(
	.param .u64 .ptr .align 1 _Z23copyKernelMisaligned512PfS_i_param_0,
	.param .u64 .ptr .align 1 _Z23copyKernelMisaligned512PfS_i_param_1,
	.param .u32 _Z23copyKernelMisaligned512PfS_i_param_2
)
{
	.reg .pred 	%p<2>;
	.reg .b32 	%r<7>;
	.reg .b32 	%f<2>;
	.reg .b64 	%rd<8>;

	ld.param.u64 	%rd1, [_Z23copyKernelMisaligned512PfS_i_param_0];
	ld.param.u64 	%rd2, [_Z23copyKernelMisaligned512PfS_i_param_1];
	ld.param.u32 	%r2, [_Z23copyKernelMisaligned512PfS_i_param_2];
	mov.u32 	%r3, %ctaid.x;
	mov.u32 	%r4, %ntid.x;
	mov.u32 	%r5, %tid.x;
	mad.lo.s32 	%r1, %r3, %r4, %r5;
	add.s32 	%r6, %r2, -128;
	setp.ge.s32 	%p1, %r1, %r6;
	@%p1 bra 	$L__BB9_2;
	cvta.to.global.u64 	%rd3, %rd1;
	cvta.to.global.u64 	%rd4, %rd2;
	mul.wide.s32 	%rd5, %r1, 4;
	add.s64 	%rd6, %rd3, %rd5;
	ld.global.f32 	%f1, [%rd6+512];
	add.s64 	%rd7, %rd4, %rd5;
	st.global.f32 	[%rd7], %f1;
$L__BB9_2:
	ret;

}
	// .globl	_Z26copyKernelBoundaryCrossingPfS_i
.visible .entry _Z26copyKernelBoundaryCrossingPfS_i(
	.param .u64 .ptr .align 1 _Z26copyKernelBoundaryCrossingPfS_i_param_0,
	.param .u64 .ptr .align 1 _Z26copyKernelBoundaryCrossingPfS_i_param_1,
	.param .u32 _Z26copyKernelBoundaryCrossingPfS_i_param_2
)
{
	.reg .pred 	%p<2>;
	.reg .b16 	%rs<9>;
	.reg .b32 	%r<15>;
	.reg .b32 	%f<2>;
	.reg .b64 	%rd<9>;

	ld.param.u64 	%rd1, [_Z26copyKernelBoundaryCrossingPfS_i_param_0];
	ld.param.u64 	%rd2, [_Z26copyKernelBoundaryCrossingPfS_i_param_1];
	ld.param.u32 	%r2, [_Z26copyKernelBoundaryCrossingPfS_i_param_2];
	mov.u32 	%r3, %ctaid.x;
	mov.u32 	%r4, %ntid.x;
	mov.u32 	%r5, %tid.x;
	mad.lo.s32 	%r1, %r3, %r4, %r5;
	add.s32 	%r6, %r2, -32;
	setp.ge.s32 	%p1, %r1, %r6;
	@%p1 bra 	$L__BB10_2;
	cvta.to.global.u64 	%rd3, %rd1;
	cvta.to.global.u64 	%rd4, %rd2;
	shr.s32 	%r7, %r1, 31;
	shr.u32 	%r8, %r7, 27;
	add.s32 	%r9, %r1, %r8;
	and.b32  	%r10, %r9, -32;
	sub.s32 	%r11, %r1, %r10;
	cvt.u16.u32 	%rs1, %r11;
	add.s16 	%rs2, %rs1, 1;
	cvt.s16.s8 	%rs3, %rs2;
	shr.u16 	%rs4, %rs3, 10;
	and.b16  	%rs5, %rs4, 31;
	add.s16 	%rs6, %rs2, %rs5;
	and.b16  	%rs7, %rs6, 224;
	sub.s16 	%rs8, %rs2, %rs7;
	cvt.u32.u16 	%r12, %rs8;
	cvt.s32.s8 	%r13, %r12;
	add.s32 	%r14, %r10, %r13;
	mul.wide.s32 	%rd5, %r14, 4;
	add.s64 	%rd6, %rd3, %rd5;
	ld.global.f32 	%f1, [%rd6];
	mul.wide.s32 	%rd7, %r1, 4;
	add.s64 	%rd8, %rd4, %rd7;
	st.global.f32 	[%rd8], %f1;
$L__BB10_2:
	ret;

}
	// .globl	_Z16copyKernelRandomPfS_i
.visible .entry _Z16copyKernelRandomPfS_i(
	.param .u64 .ptr .align 1 _Z16copyKernelRandomPfS_i_param_0,
	.param .u64 .ptr .align 1 _Z16copyKernelRandomPfS_i_param_1,
	.param .u32 _Z16copyKernelRandomPfS_i_param_2
)
{
	.reg .pred 	%p<2>;
	.reg .b32 	%r<9>;
	.reg .b32 	%f<2>;
	.reg .b64 	%rd<9>;

	ld.param.u64 	%rd1, [_Z16copyKernelRandomPfS_i_param_0];
	ld.param.u64 	%rd2, [_Z16copyKernelRandomPfS_i_param_1];
	ld.param.u32 	%r2, [_Z16copyKernelRandomPfS_i_param_2];
	mov.u32 	%r3, %ctaid.x;
	mov.u32 	%r4, %ntid.x;
	mov.u32 	%r5, %tid.x;
	mad.lo.s32 	%r1, %r3, %r4, %r5;
	setp.ge.s32 	%p1, %r1, %r2;
	@%p1 bra 	$L__BB11_2;
	cvta.to.global.u64 	%rd3, %rd1;
	cvta.to.global.u64 	%rd4, %rd2;
	mad.lo.s32 	%r6, %r1, 17, 23;
	add.s32 	%r7, %r2, -1;
	rem.s32 	%r8, %r6, %r7;
	mul.wide.s32 	%rd5, %r8, 4;
	add.s64 	%rd6, %rd3, %rd5;
	ld.global.f32 	%f1, [%rd6];
	mul.wide.s32 	%rd7, %r1, 4;
	add.s64 	%rd8, %rd4, %rd7;
	st.global.f32 	[%rd8], %f1;
$L__BB11_2:
	ret;

}


// ===== COMPILED SASS (sm_100) =====

	.target	sm_100

	.elftype	@"ET_EXEC"


//--------------------- .note.nv.tkinfo           --------------------------
	.section	.note.nv.tkinfo,"",@"SHT_NOTE"
	.sectionflags	@"SHF_NOTE_NV_TKINFO"
	.tkinfo
        /*0018*/ 	.word	0x00000002
        /*0030*/ 	.string	""
        /*0030*/ 	.string	"ptxas"
        /*0030*/ 	.string	"Cuda compilation tools, release 13.0, V13.0.88"
        /*0030*/ 	.string	"Build cuda_13.0.r13.0/compiler.36424714_0"
        /*0030*/ 	.string	"-arch sm_100 -m 64 "



//--------------------- .note.nv.cuinfo           --------------------------
	.section	.note.nv.cuinfo,"",@"SHT_NOTE"
	.sectionflags	@"SHF_NOTE_NV_CUINFO"
        /*0018*/ 	.short	0x0002
        /*001a*/ 	.short	0x0064
        /*001c*/ 	.short	0x0082
	.zero		2


//--------------------- .nv.info                  --------------------------
	.section	.nv.info,"",@"SHT_CUDA_INFO"
	.align	4


	//----- nvinfo : EIATTR_REGCOUNT
	.align		4
        /*0000*/ 	.byte	0x04, 0x2f
        /*0002*/ 	.short	(.L_1 - .L_0)
	.align		4
.L_0:
        /*0004*/ 	.word	index@(_Z19copyKernelCoalescedPfS_i)
        /*0008*/ 	.word	0x0000000a


	//----- nvinfo : EIATTR_FRAME_SIZE
	.align		4
.L_1:
        /*000c*/ 	.byte	0x04, 0x11
        /*000e*/ 	.short	(.L_3 - .L_2)
	.align		4
.L_2:
        /*0010*/ 	.word	index@(_Z19copyKernelCoalescedPfS_i)
        /*0014*/ 	.word	0x00000000


	//----- nvinfo : EIATTR_REGCOUNT
	.align		4
.L_3:
        /*0018*/ 	.byte	0x04, 0x2f
        /*001a*/ 	.short	(.L_5 - .L_4)
	.align		4
.L_4:
        /*001c*/ 	.word	index@(_Z19copyKernelStrided2xPfS_i)
        /*0020*/ 	.word	0x0000000a


	//----- nvinfo : EIATTR_FRAME_SIZE
	.align		4
.L_5:
        /*0024*/ 	.byte	0x04, 0x11
        /*0026*/ 	.short	(.L_7 - .L_6)
	.align		4
.L_6:
        /*0028*/ 	.word	index@(_Z19copyKernelStrided2xPfS_i)
        /*002c*/ 	.word	0x00000000


	//----- nvinfo : EIATTR_REGCOUNT
	.align		4
.L_7:
        /*0030*/ 	.byte	0x04, 0x2f
        /*0032*/ 	.short	(.L_9 - .L_8)
	.align		4
.L_8:
        /*0034*/ 	.word	index@(_Z19copyKernelStrided4xPfS_i)
        /*0038*/ 	.word	0x0000000a


	//----- nvinfo : EIATTR_FRAME_SIZE
	.align		4
.L_9:
        /*003c*/ 	.byte	0x04, 0x11
        /*003e*/ 	.short	(.L_11 - .L_10)
	.align		4
.L_10:
        /*0040*/ 	.word	index@(_Z19copyKernelStrided4xPfS_i)
        /*0044*/ 	.word	0x00000000


	//----- nvinfo : EIATTR_REGCOUNT
	.align		4
.L_11:
        /*0048*/ 	.byte	0x04, 0x2f
        /*004a*/ 	.short	(.L_13 - .L_12)
	.align		4
.L_12:
        /*004c*/ 	.word	index@(_Z21copyKernelMisaligned1PfS_i)
        /*0050*/ 	.word	0x0000000a


	//----- nvinfo : EIATTR_FRAME_SIZE
	.align		4
.L_13:
        /*0054*/ 	.byte	0x04, 0x11
        /*0056*/ 	.short	(.L_15 - .L_14)
	.align		4
.L_14:
        /*0058*/ 	.word	index@(_Z21copyKernelMisaligned1PfS_i)
        /*005c*/ 	.word	0x00000000


	//----- nvinfo : EIATTR_REGCOUNT
	.align		4
.L_15:
        /*0060*/ 	.byte	0x04, 0x2f
        /*0062*/ 	.short	(.L_17 - .L_16)
	.align		4
.L_16:
        /*0064*/ 	.word	index@(_Z21copyKernelMisaligned4PfS_i)
        /*0068*/ 	.word	0x0000000a


	//----- nvinfo : EIATTR_FRAME_SIZE
	.align		4
.L_17:
        /*006c*/ 	.byte	0x04, 0x11
        /*006e*/ 	.short	(.L_19 - .L_18)
	.align		4
.L_18:
        /*0070*/ 	.word	index@(_Z21copyKernelMisaligned4PfS_i)
        /*0074*/ 	.word	0x00000000


	//----- nvinfo : EIATTR_REGCOUNT
	.align		4
.L_19:
        /*0078*/ 	.byte	0x04, 0x2f
        /*007a*/ 	.short	(.L_21 - .L_20)
	.align		4
.L_20:
        /*007c*/ 	.word	index@(_Z22copyKernelMisaligned16PfS_i)
        /*0080*/ 	.word	0x0000000a


	//----- nvinfo : EIATTR_FRAME_SIZE
	.align		4
.L_21:
        /*0084*/ 	.byte	0x04, 0x11
        /*0086*/ 	.short	(.L_23 - .L_22)
	.align		4
.L_22:
        /*0088*/ 	.word	index@(_Z22copyKernelMisaligned16PfS_i)
        /*008c*/ 	.word	0x00000000


	//----- nvinfo : EIATTR_REGCOUNT
	.align		4
.L_23:
        /*0090*/ 	.byte	0x04, 0x2f
        /*0092*/ 	.short	(.L_25 - .L_24)
	.align		4
.L_24:
        /*0094*/ 	.word	index@(_Z22copyKernelMisaligned32PfS_i)
        /*0098*/ 	.word	0x0000000a


	//----- nvinfo : EIATTR_FRAME_SIZE
	.align		4
.L_25:
        /*009c*/ 	.byte	0x04, 0x11
        /*009e*/ 	.short	(.L_27 - .L_26)
	.align		4
.L_26:
        /*00a0*/ 	.word	index@(_Z22copyKernelMisaligned32PfS_i)
        /*00a4*/ 	.word	0x00000000


	//----- nvinfo : EIATTR_REGCOUNT
	.align		4
.L_27:
        /*00a8*/ 	.byte	0x04, 0x2f
        /*00aa*/ 	.short	(.L_29 - .L_28)
	.align		4
.L_28:
        /*00ac*/ 	.word	index@(_Z23copyKernelMisaligned128PfS_i)
        /*00b0*/ 	.word	0x0000000a


	//----- nvinfo : EIATTR_FRAME_SIZE
	.align		4
.L_29:
        /*00b4*/ 	.byte	0x04, 0x11
        /*00b6*/ 	.short	(.L_31 - .L_30)
	.align		4
.L_30:
        /*00b8*/ 	.word	index@(_Z23copyKernelMisaligned128PfS_i)
        /*00bc*/ 	.word	0x00000000


	//----- nvinfo : EIATTR_REGCOUNT
	.align		4
.L_31:
        /*00c0*/ 	.byte	0x04, 0x2f
        /*00c2*/ 	.short	(.L_33 - .L_32)
	.align		4
.L_32:
        /*00c4*/ 	.word	index@(_Z23copyKernelMisaligned256PfS_i)
        /*00c8*/ 	.word	0x0000000a


	//----- nvinfo : EIATTR_FRAME_SIZE
	.align		4
.L_33:
        /*00cc*/ 	.byte	0x04, 0x11
        /*00ce*/ 	.short	(.L_35 - .L_34)
	.align		4
.L_34:
        /*00d0*/ 	.word	index@(_Z23copyKernelMisaligned256PfS_i)
        /*00d4*/ 	.word	0x00000000


	//----- nvinfo : EIATTR_REGCOUNT
	.align		4
.L_35:
        /*00d8*/ 	.byte	0x04, 0x2f
        /*00da*/ 	.short	(.L_37 - .L_36)
	.align		4
.L_36:
        /*00dc*/ 	.word	index@(_Z23copyKernelMisaligned512PfS_i)
        /*00e0*/ 	.word	0x0000000a


	//----- nvinfo : EIATTR_FRAME_SIZE
	.align		4
.L_37:
        /*00e4*/ 	.byte	0x04, 0x11
        /*00e6*/ 	.short	(.L_39 - .L_38)
	.align		4
.L_38:
        /*00e8*/ 	.word	index@(_Z23copyKernelMisaligned512PfS_i)
        /*00ec*/ 	.word	0x00000000


	//----- nvinfo : EIATTR_REGCOUNT
	.align		4
.L_39:
        /*00f0*/ 	.byte	0x04, 0x2f
        /*00f2*/ 	.short	(.L_41 - .L_40)
	.align		4
.L_40:
        /*00f4*/ 	.word	index@(_Z26copyKernelBoundaryCrossingPfS_i)
        /*00f8*/ 	.word	0x0000000a


	//----- nvinfo : EIATTR_FRAME_SIZE
	.align		4
.L_41:
        /*00fc*/ 	.byte	0x04, 0x11
        /*00fe*/ 	.short	(.L_43 - .L_42)
	.align		4
.L_42:
        /*0100*/ 	.word	index@(_Z26copyKernelBoundaryCrossingPfS_i)
        /*0104*/ 	.word	0x00000000


	//----- nvinfo : EIATTR_REGCOUNT
	.align		4
.L_43:
        /*0108*/ 	.byte	0x04, 0x2f
        /*010a*/ 	.short	(.L_45 - .L_44)
	.align		4
.L_44:
        /*010c*/ 	.word	index@(_Z16copyKernelRandomPfS_i)
        /*0110*/ 	.word	0x0000000d


	//----- nvinfo : EIATTR_FRAME_SIZE
	.align		4
.L_45:
        /*0114*/ 	.byte	0x04, 0x11
        /*0116*/ 	.short	(.L_47 - .L_46)
	.align		4
.L_46:
        /*0118*/ 	.word	index@(_Z16copyKernelRandomPfS_i)
        /*011c*/ 	.word	0x00000000


	//----- nvinfo : EIATTR_MIN_STACK_SIZE
	.align		4
.L_47:
        /*0120*/ 	.byte	0x04, 0x12
        /*0122*/ 	.short	(.L_49 - .L_48)
	.align		4
.L_48:
        /*0124*/ 	.word	index@(_Z16copyKernelRandomPfS_i)
        /*0128*/ 	.word	0x00000000


	//----- nvinfo : EIATTR_MIN_STACK_SIZE
	.align		4
.L_49:
        /*012c*/ 	.byte	0x04, 0x12
        /*012e*/ 	.short	(.L_51 - .L_50)
	.align		4
.L_50:
        /*0130*/ 	.word	index@(_Z26copyKernelBoundaryCrossingPfS_i)
        /*0134*/ 	.word	0x00000000


	//----- nvinfo : EIATTR_MIN_STACK_SIZE
	.align		4
.L_51:
        /*0138*/ 	.byte	0x04, 0x12
        /*013a*/ 	.short	(.L_53 - .L_52)
	.align		4
.L_52:
        /*013c*/ 	.word	index@(_Z23copyKernelMisaligned512PfS_i)
        /*0140*/ 	.word	0x00000000


	//----- nvinfo : EIATTR_MIN_STACK_SIZE
	.align		4
.L_53:
        /*0144*/ 	.byte	0x04, 0x12
        /*0146*/ 	.short	(.L_55 - .L_54)
	.align		4
.L_54:
        /*0148*/ 	.word	index@(_Z23copyKernelMisaligned256PfS_i)
        /*014c*/ 	.word	0x00000000


	//----- nvinfo : EIATTR_MIN_STACK_SIZE
	.align		4
.L_55:
        /*0150*/ 	.byte	0x04, 0x12
        /*0152*/ 	.short	(.L_57 - .L_56)
	.align		4
.L_56:
        /*0154*/ 	.word	index@(_Z23copyKernelMisaligned128PfS_i)
        /*0158*/ 	.word	0x00000000


	//----- nvinfo : EIATTR_MIN_STACK_SIZE
	.align		4
.L_57:
        /*015c*/ 	.byte	0x04, 0x12
        /*015e*/ 	.short	(.L_59 - .L_58)
	.align		4
.L_58:
        /*0160*/ 	.word	index@(_Z22copyKernelMisaligned32PfS_i)
        /*0164*/ 	.word	0x00000000


	//----- nvinfo : EIATTR_MIN_STACK_SIZE
	.align		4
.L_59:
        /*0168*/ 	.byte	0x04, 0x12
        /*016a*/ 	.short	(.L_61 - .L_60)
	.align		4
.L_60:
        /*016c*/ 	.word	index@(_Z22copyKernelMisaligned16PfS_i)
        /*0170*/ 	.word	0x00000000


	//----- nvinfo : EIATTR_MIN_STACK_SIZE
	.align		4
.L_61:
        /*0174*/ 	.byte	0x04, 0x12
        /*0176*/ 	.short	(.L_63 - .L_62)
	.align		4
.L_62:
        /*0178*/ 	.word	index@(_Z21copyKernelMisaligned4PfS_i)
        /*017c*/ 	.word	0x00000000


	//----- nvinfo : EIATTR_MIN_STACK_SIZE
	.align		4
.L_63:
        /*0180*/ 	.byte	0x04, 0x12
        /*0182*/ 	.short	(.L_65 - .L_64)
	.align		4
.L_64:
        /*0184*/ 	.word	index@(_Z21copyKernelMisaligned1PfS_i)
        /*0188*/ 	.word	0x00000000


	//----- nvinfo : EIATTR_MIN_STACK_SIZE
	.align		4
.L_65:
        /*018c*/ 	.byte	0x04, 0x12
        /*018e*/ 	.short	(.L_67 - .L_66)
	.align		4
.L_66:
        /*0190*/ 	.word	index@(_Z19copyKernelStrided4xPfS_i)
        /*0194*/ 	.word	0x00000000


	//----- nvinfo : EIATTR_MIN_STACK_SIZE
	.align		4
.L_67:
        /*0198*/ 	.byte	0x04, 0x12
        /*019a*/ 	.short	(.L_69 - .L_68)
	.align		4
.L_68:
        /*019c*/ 	.word	index@(_Z19copyKernelStrided2xPfS_i)
        /*01a0*/ 	.word	0x00000000


	//----- nvinfo : EIATTR_MIN_STACK_SIZE
	.align		4
.L_69:
        /*01a4*/ 	.byte	0x04, 0x12
        /*01a6*/ 	.short	(.L_71 - .L_70)
	.align		4
.L_70:
        /*01a8*/ 	.word	index@(_Z19copyKernelCoalescedPfS_i)
        /*01ac*/ 	.word	0x00000000
.L_71:


//--------------------- .nv.compat                --------------------------
	.section	.nv.compat,"",@"SHT_CUDA_COMPAT_INFO"
	.align	4
        /*0000*/ 	.byte	0x02, 0x09, 0x00, 0x00, 0x02, 0x02, 0x01, 0x00, 0x02, 0x05, 0x05, 0x00, 0x03, 0x07, 0x01, 0x01
        /*0010*/ 	.byte	0x02, 0x03, 0x00, 0x00, 0x02, 0x06, 0x01, 0x00, 0x04, 0x0b, 0x08, 0x00, 0x09, 0x00, 0x00, 0x00
        /*0020*/ 	.byte	0x00, 0x00, 0x00, 0x00


//--------------------- .nv.info._Z16copyKernelRandomPfS_i --------------------------
	.section	.nv.info._Z16copyKernelRandomPfS_i,"",@"SHT_CUDA_INFO"
	.sectionflags	@""
	.align	4


	//----- nvinfo : EIATTR_CUDA_API_VERSION
	.align		4
        /*0000*/ 	.byte	0x04, 0x37
        /*0002*/ 	.short	(.L_73 - .L_72)
.L_72:
        /*0004*/ 	.word	0x00000082


	//----- nvinfo : EIATTR_KPARAM_INFO
	.align		4
.L_73:
        /*0008*/ 	.byte	0x04, 0x17
        /*000a*/ 	.short	(.L_75 - .L_74)
.L_74:
        /*000c*/ 	.word	0x00000000
        /*0010*/ 	.short	0x0002
        /*0012*/ 	.short	0x0010
        /*0014*/ 	.byte	0x00, 0xf0, 0x11, 0x00


	//----- nvinfo : EIATTR_KPARAM_INFO
	.align		4
.L_75:
        /*0018*/ 	.byte	0x04, 0x17
        /*001a*/ 	.short	(.L_77 - .L_76)
.L_76:
        /*001c*/ 	.word	0x00000000
        /*0020*/ 	.short	0x0001
        /*0022*/ 	.short	0x0008
        /*0024*/ 	.byte	0x00, 0xf5, 0x21, 0x00


	//----- nvinfo : EIATTR_KPARAM_INFO
	.align		4
.L_77:
        /*0028*/ 	.byte	0x04, 0x17
        /*002a*/ 	.short	(.L_79 - .L_78)
.L_78:
        /*002c*/ 	.word	0x00000000
        /*0030*/ 	.short	0x0000
        /*0032*/ 	.short	0x0000
        /*0034*/ 	.byte	0x00, 0xf5, 0x21, 0x00


	//----- nvinfo : EIATTR_SPARSE_MMA_MASK
	.align		4
.L_79:
        /*0038*/ 	.byte	0x03, 0x50
        /*003a*/ 	.short	0x0000


	//----- nvinfo : EIATTR_MAXREG_COUNT
	.align		4
        /*003c*/ 	.byte	0x03, 0x1b
        /*003e*/ 	.short	0x00ff


	//----- nvinfo : EIATTR_MERCURY_ISA_VERSION
	.align		4
        /*0040*/ 	.byte	0x03, 0x5f
        /*0042*/ 	.short	0x0101


	//----- nvinfo : EIATTR_VRC_CTA_INIT_COUNT
	.align		4
        /*0044*/ 	.byte	0x02, 0x4a
	.zero		1
	.zero		1


	//----- nvinfo : EIATTR_EXIT_INSTR_OFFSETS
	.align		4
        /*0048*/ 	.byte	0x04, 0x1c
        /*004a*/ 	.short	(.L_81 - .L_80)


	//   ....[0]....
.L_80:
        /*004c*/ 	.word	0x00000070


	//   ....[1]....
        /*0050*/ 	.word	0x00000290


	//----- nvinfo : EIATTR_CBANK_PARAM_SIZE
	.align		4
.L_81:
        /*0054*/ 	.byte	0x03, 0x19
        /*0056*/ 	.short	0x0014


	//----- nvinfo : EIATTR_PARAM_CBANK
	.align		4
        /*0058*/ 	.byte	0x04, 0x0a
        /*005a*/ 	.short	(.L_83 - .L_82)
	.align		4
.L_82:
        /*005c*/ 	.word	index@(.nv.constant0._Z16copyKernelRandomPfS_i)
        /*0060*/ 	.short	0x0380
        /*0062*/ 	.short	0x0014


	//----- nvinfo : EIATTR_SW_WAR
	.align		4
.L_83:
        /*0064*/ 	.byte	0x04, 0x36
        /*0066*/ 	.short	(.L_85 - .L_84)
.L_84:
        /*0068*/ 	.word	0x00000008
.L_85:


//--------------------- .nv.info._Z26copyKernelBoundaryCrossingPfS_i --------------------------
	.section	.nv.info._Z26copyKernelBoundaryCrossingPfS_i,"",@"SHT_CUDA_INFO"
	.sectionflags	@""
	.align	4


	//----- nvinfo : EIATTR_CUDA_API_VERSION
	.align		4
        /*0000*/ 	.byte	0x04, 0x37
        /*0002*/ 	.short	(.L_87 - .L_86)
.L_86:
        /*0004*/ 	.word	0x00000082


	//----- nvinfo : EIATTR_KPARAM_INFO
	.align		4
.L_87:
        /*0008*/ 	.byte	0x04, 0x17
        /*000a*/ 	.short	(.L_89 - .L_88)
.L_88:
        /*000c*/ 	.word	0x00000000
        /*0010*/ 	.short	0x0002
        /*0012*/ 	.short	0x0010
        /*0014*/ 	.byte	0x00, 0xf0, 0x11, 0x00


	//----- nvinfo : EIATTR_KPARAM_INFO
	.align		4
.L_89:
        /*0018*/ 	.byte	0x04, 0x17
        /*001a*/ 	.short	(.L_91 - .L_90)
.L_90:
        /*001c*/ 	.word	0x00000000
        /*0020*/ 	.short	0x0001
        /*0022*/ 	.short	0x0008
        /*0024*/ 	.byte	0x00, 0xf5, 0x21, 0x00


	//----- nvinfo : EIATTR_KPARAM_INFO
	.align		4
.L_91:
        /*0028*/ 	.byte	0x04, 0x17
        /*002a*/ 	.short	(.L_93 - .L_92)
.L_92:
        /*002c*/ 	.word	0x00000000
        /*0030*/ 	.short	0x0000
        /*0032*/ 	.short	0x0000
        /*0034*/ 	.byte	0x00, 0xf5, 0x21, 0x00


	//----- nvinfo : EIATTR_SPARSE_MMA_MASK
	.align		4
.L_93:
        /*0038*/ 	.byte	0x03, 0x50
        /*003a*/ 	.short	0x0000


	//----- nvinfo : EIATTR_MAXREG_COUNT
	.align		4
        /*003c*/ 	.byte	0x03, 0x1b
        /*003e*/ 	.short	0x00ff


	//----- nvinfo : EIATTR_MERCURY_ISA_VERSION
	.align		4
        /*0040*/ 	.byte	0x03, 0x5f
        /*0042*/ 	.short	0x0101


	//----- nvinfo : EIATTR_VRC_CTA_INIT_COUNT
	.align		4
        /*0044*/ 	.byte	0x02, 0x4a
	.zero		1
	.zero		1


	//----- nvinfo : EIATTR_EXIT_INSTR_OFFSETS
	.align		4
        /*0048*/ 	.byte	0x04, 0x1c
        /*004a*/ 	.short	(.L_95 - .L_94)


	//   ....[0]....
.L_94:
        /*004c*/ 	.word	0x00000080


	//   ....[1]....
        /*0050*/ 	.word	0x00000200


	//----- nvinfo : EIATTR_CBANK_PARAM_SIZE
	.align		4
.L_95:
        /*0054*/ 	.byte	0x03, 0x19
        /*0056*/ 	.short	0x0014


	//----- nvinfo : EIATTR_PARAM_CBANK
	.align		4
        /*0058*/ 	.byte	0x04, 0x0a
        /*005a*/ 	.short	(.L_97 - .L_96)
	.align		4
.L_96:
        /*005c*/ 	.word	index@(.nv.constant0._Z26copyKernelBoundaryCrossingPfS_i)
        /*0060*/ 	.short	0x0380
        /*0062*/ 	.short	0x0014


	//----- nvinfo : EIATTR_SW_WAR
	.align		4
.L_97:
        /*0064*/ 	.byte	0x04, 0x36
        /*0066*/ 	.short	(.L_99 - .L_98)
.L_98:
        /*0068*/ 	.word	0x00000008
.L_99:


//--------------------- .nv.info._Z23copyKernelMisaligned512PfS_i --------------------------
	.section	.nv.info._Z23copyKernelMisaligned512PfS_i,"",@"SHT_CUDA_INFO"
	.sectionflags	@""
	.align	4


	//----- nvinfo : EIATTR_CUDA_API_VERSION
	.align		4
        /*0000*/ 	.byte	0x04, 0x37
        /*0002*/ 	.short	(.L_101 - .L_100)
.L_100:
        /*0004*/ 	.word	0x00000082


	//----- nvinfo : EIATTR_KPARAM_INFO
	.align		4
.L_101:
        /*0008*/ 	.byte	0x04, 0x17
        /*000a*/ 	.short	(.L_103 - .L_102)
.L_102:
        /*000c*/ 	.word	0x00000000
        /*0010*/ 	.short	0x0002
        /*0012*/ 	.short	0x0010
        /*0014*/ 	.byte	0x00, 0xf0, 0x11, 0x00


	//----- nvinfo : EIATTR_KPARAM_INFO
	.align		4
.L_103:
        /*0018*/ 	.byte	0x04, 0x17
        /*001a*/ 	.short	(.L_105 - .L_104)
.L_104:
        /*001c*/ 	.word	0x00000000
        /*0020*/ 	.short	0x0001
        /*0022*/ 	.short	0x0008
        /*0024*/ 	.byte	0x00, 0xf5, 0x21, 0x00


	//----- nvinfo : EIATTR_KPARAM_INFO
	.align		4
.L_105:
        /*0028*/ 	.byte	0x04, 0x17
        /*002a*/ 	.short	(.L_107 - .L_106)
.L_106:
        /*002c*/ 	.word	0x00000000
        /*0030*/ 	.short	0x0000
        /*0032*/ 	.short	0x0000
        /*0034*/ 	.byte	0x00, 0xf5, 0x21, 0x00


	//----- nvinfo : EIATTR_SPARSE_MMA_MASK
	.align		4
.L_107:
        /*0038*/ 	.byte	0x03, 0x50
        /*003a*/ 	.short	0x0000


	//----- nvinfo : EIATTR_MAXREG_COUNT
	.align		4
        /*003c*/ 	.byte	0x03, 0x1b
        /*003e*/ 	.short	0x00ff


	//----- nvinfo : EIATTR_MERCURY_ISA_VERSION
	.align		4
        /*0040*/ 	.byte	0x03, 0x5f
        /*0042*/ 	.short	0x0101


	//----- nvinfo : EIATTR_VRC_CTA_INIT_COUNT
	.align		4
        /*0044*/ 	.byte	0x02, 0x4a
	.zero		1
	.zero		1


	//----- nvinfo : EIATTR_EXIT_INSTR_OFFSETS
	.align		4
        /*0048*/ 	.byte	0x04, 0x1c
        /*004a*/ 	.short	(.L_109 - .L_108)


	//   ....[0]....
.L_108:
        /*004c*/ 	.word	0x00000080


	//   ....[1]....
        /*0050*/ 	.word	0x00000100


	//----- nvinfo : EIATTR_CBANK_PARAM_SIZE
	.align		4
.L_109:
        /*0054*/ 	.byte	0x03, 0x19
        /*0056*/ 	.short	0x0014


	//----- nvinfo : EIATTR_PARAM_CBANK
	.align		4
        /*0058*/ 	.byte	0x04, 0x0a
        /*005a*/ 	.short	(.L_111 - .L_110)
	.align		4
.L_110:
        /*005c*/ 	.word	index@(.nv.constant0._Z23copyKernelMisaligned512PfS_i)
        /*0060*/ 	.short	0x0380
        /*0062*/ 	.short	0x0014


	//----- nvinfo : EIATTR_SW_WAR
	.align		4
.L_111:
        /*0064*/ 	.byte	0x04, 0x36
        /*0066*/ 	.short	(.L_113 - .L_112)
.L_112:
        /*0068*/ 	.word	0x00000008
.L_113:


//--------------------- .nv.info._Z23copyKernelMisaligned256PfS_i --------------------------
	.section	.nv.info._Z23copyKernelMisaligned256PfS_i,"",@"SHT_CUDA_INFO"
	.sectionflags	@""
	.align	4


	//----- nvinfo : EIATTR_CUDA_API_VERSION
	.align		4
        /*0000*/ 	.byte	0x04, 0x37
        /*0002*/ 	.short	(.L_115 - .L_114)
.L_114:
        /*0004*/ 	.word	0x00000082


	//----- nvinfo : EIATTR_KPARAM_INFO
	.align		4
.L_115:
        /*0008*/ 	.byte	0x04, 0x17
        /*000a*/ 	.short	(.L_117 - .L_116)
.L_116:
        /*000c*/ 	.word	0x00000000
        /*0010*/ 	.short	0x0002
        /*0012*/ 	.short	0x0010
        /*0014*/ 	.byte	0x00, 0xf0, 0x11, 0x00


	//----- nvinfo : EIATTR_KPARAM_INFO
	.align		4
.L_117:
        /*0018*/ 	.byte	0x04, 0x17
        /*001a*/ 	.short	(.L_119 - .L_118)
.L_118:
        /*001c*/ 	.word	0x00000000
        /*0020*/ 	.short	0x0001
        /*0022*/ 	.short	0x0008
        /*0024*/ 	.byte	0x00, 0xf5, 0x21, 0x00


	//----- nvinfo : EIATTR_KPARAM_INFO
	.align		4
.L_119:
        /*0028*/ 	.byte	0x04, 0x17
        /*002a*/ 	.short	(.L_121 - .L_120)
.L_120:
        /*002c*/ 	.word	0x00000000
        /*0030*/ 	.short	0x0000
        /*0032*/ 	.short	0x0000
        /*0034*/ 	.byte	0x00, 0xf5, 0x21, 0x00


	//----- nvinfo : EIATTR_SPARSE_MMA_MASK
	.align		4
.L_121:
        /*0038*/ 	.byte	0x03, 0x50
        /*003a*/ 	.short	0x0000


	//----- nvinfo : EIATTR_MAXREG_COUNT
	.align		4
        /*003c*/ 	.byte	0x03, 0x1b
        /*003e*/ 	.short	0x00ff


	//----- nvinfo : EIATTR_MERCURY_ISA_VERSION
	.align		4
        /*0040*/ 	.byte	0x03, 0x5f
        /*0042*/ 	.short	0x0101


	//----- nvinfo : EIATTR_VRC_CTA_INIT_COUNT
	.align		4
        /*0044*/ 	.byte	0x02, 0x4a
	.zero		1
	.zero		1


	//----- nvinfo : EIATTR_EXIT_INSTR_OFFSETS
	.align		4
        /*0048*/ 	.byte	0x04, 0x1c
        /*004a*/ 	.short	(.L_123 - .L_122)


	//   ....[0]....
.L_122:
        /*004c*/ 	.word	0x00000080


	//   ....[1]....
        /*0050*/ 	.word	0x00000100


	//----- nvinfo : EIATTR_CBANK_PARAM_SIZE
	.align		4
.L_123:
        /*0054*/ 	.byte	0x03, 0x19
        /*0056*/ 	.short	0x0014


	//----- nvinfo : EIATTR_PARAM_CBANK
	.align		4
        /*0058*/ 	.byte	0x04, 0x0a
        /*005a*/ 	.short	(.L_125 - .L_124)
	.align		4
.L_124:
        /*005c*/ 	.word	index@(.nv.constant0._Z23copyKernelMisaligned256PfS_i)
        /*0060*/ 	.short	0x0380
        /*0062*/ 	.short	0x0014


	//----- nvinfo : EIATTR_SW_WAR
	.align		4
.L_125:
        /*0064*/ 	.byte	0x04, 0x36
        /*0066*/ 	.short	(.L_127 - .L_126)
.L_126:
        /*0068*/ 	.word	0x00000008
.L_127:


//--------------------- .nv.info._Z23copyKernelMisaligned128PfS_i --------------------------
	.section	.nv.info._Z23copyKernelMisaligned128PfS_i,"",@"SHT_CUDA_INFO"
	.sectionflags	@""
	.align	4


	//----- nvinfo : EIATTR_CUDA_API_VERSION
	.align		4
        /*0000*/ 	.byte	0x04, 0x37
        /*0002*/ 	.short	(.L_129 - .L_128)
.L_128:
        /*0004*/ 	.word	0x00000082


	//----- nvinfo : EIATTR_KPARAM_INFO
	.align		4
.L_129:
        /*0008*/ 	.byte	0x04, 0x17
        /*000a*/ 	.short	(.L_131 - .L_130)
.L_130:
        /*000c*/ 	.word	0x00000000
        /*0010*/ 	.short	0x0002
        /*0012*/ 	.short	0x0010
        /*0014*/ 	.byte	0x00, 0xf0, 0x11, 0x00


	//----- nvinfo : EIATTR_KPARAM_INFO
	.align		4
.L_131:
        /*0018*/ 	.byte	0x04, 0x17
        /*001a*/ 	.short	(.L_133 - .L_132)
.L_132:
        /*001c*/ 	.word	0x00000000
        /*0020*/ 	.short	0x0001
        /*0022*/ 	.short	0x0008
        /*0024*/ 	.byte	0x00, 0xf5, 0x21, 0x00


	//----- nvinfo : EIATTR_KPARAM_INFO
	.align		4
.L_133:
        /*0028*/ 	.byte	0x04, 0x17
        /*002a*/ 	.short	(.L_135 - .L_134)
.L_134:
        /*002c*/ 	.word	0x00000000
        /*0030*/ 	.short	0x0000
        /*0032*/ 	.short	0x0000
        /*0034*/ 	.byte	0x00, 0xf5, 0x21, 0x00


	//----- nvinfo : EIATTR_SPARSE_MMA_MASK
	.align		4
.L_135:
        /*0038*/ 	.byte	0x03, 0x50
        /*003a*/ 	.short	0x0000


	//----- nvinfo : EIATTR_MAXREG_COUNT
	.align		4
        /*003c*/ 	.byte	0x03, 0x1b
        /*003e*/ 	.short	0x00ff


	//----- nvinfo : EIATTR_MERCURY_ISA_VERSION
	.align		4
        /*0040*/ 	.byte	0x03, 0x5f
        /*0042*/ 	.short	0x0101


	//----- nvinfo : EIATTR_VRC_CTA_INIT_COUNT
	.align		4
        /*0044*/ 	.byte	0x02, 0x4a
	.zero		1
	.zero		1


	//----- nvinfo : EIATTR_EXIT_INSTR_OFFSETS
	.align		4
        /*0048*/ 	.byte	0x04, 0x1c
        /*004a*/ 	.short	(.L_137 - .L_136)


	//   ....[0]....
.L_136:
        /*004c*/ 	.word	0x00000080


	//   ....[1]....
        /*0050*/ 	.word	0x00000100


	//----- nvinfo : EIATTR_CBANK_PARAM_SIZE
	.align		4
.L_137:
        /*0054*/ 	.byte	0x03, 0x19
        /*0056*/ 	.short	0x0014


	//----- nvinfo : EIATTR_PARAM_CBANK
	.align		4
        /*0058*/ 	.byte	0x04, 0x0a
        /*005a*/ 	.short	(.L_139 - .L_138)
	.align		4
.L_138:
        /*005c*/ 	.word	index@(.nv.constant0._Z23copyKernelMisaligned128PfS_i)
        /*0060*/ 	.short	0x0380
        /*0062*/ 	.short	0x0014


	//----- nvinfo : EIATTR_SW_WAR
	.align		4
.L_139:
        /*0064*/ 	.byte	0x04, 0x36
        /*0066*/ 	.short	(.L_141 - .L_140)
.L_140:
        /*0068*/ 	.word	0x00000008
.L_141:


//--------------------- .nv.info._Z22copyKernelMisaligned32PfS_i --------------------------
	.section	.nv.info._Z22copyKernelMisaligned32PfS_i,"",@"SHT_CUDA_INFO"
	.sectionflags	@""
	.align	4


	//----- nvinfo : EIATTR_CUDA_API_VERSION
	.align		4
        /*0000*/ 	.byte	0x04, 0x37
        /*0002*/ 	.short	(.L_143 - .L_142)
.L_142:
        /*0004*/ 	.word	0x00000082


	//----- nvinfo : EIATTR_KPARAM_INFO
	.align		4
.L_143:
        /*0008*/ 	.byte	0x04, 0x17
        /*000a*/ 	.short	(.L_145 - .L_144)
.L_144:
        /*000c*/ 	.word	0x00000000
        /*0010*/ 	.short	0x0002
        /*0012*/ 	.short	0x0010
        /*0014*/ 	.byte	0x00, 0xf0, 0x11, 0x00


	//----- nvinfo : EIATTR_KPARAM_INFO
	.align		4
.L_145:
        /*0018*/ 	.byte	0x04, 0x17
        /*001a*/ 	.short	(.L_147 - .L_146)
.L_146:
        /*001c*/ 	.word	0x00000000
        /*0020*/ 	.short	0x0001
        /*0022*/ 	.short	0x0008
        /*0024*/ 	.byte	0x00, 0xf5, 0x21, 0x00


	//----- nvinfo : EIATTR_KPARAM_INFO
	.align		4
.L_147:
        /*0028*/ 	.byte	0x04, 0x17
        /*002a*/ 	.short	(.L_149 - .L_148)
.L_148:
        /*002c*/ 	.word	0x00000000
        /*0030*/ 	.short	0x0000
        /*0032*/ 	.short	0x0000
        /*0034*/ 	.byte	0x00, 0xf5, 0x21, 0x00


	//----- nvinfo : EIATTR_SPARSE_MMA_MASK
	.align		4
.L_149:
        /*0038*/ 	.byte	0x03, 0x50
        /*003a*/ 	.short	0x0000


	//----- nvinfo : EIATTR_MAXREG_COUNT
	.align		4
        /*003c*/ 	.byte	0x03, 0x1b
        /*003e*/ 	.short	0x00ff


	//----- nvinfo : EIATTR_MERCURY_ISA_VERSION
	.align		4
        /*0040*/ 	.byte	0x03, 0x5f
        /*0042*/ 	.short	0x0101


	//----- nvinfo : EIATTR_VRC_CTA_INIT_COUNT
	.align		4
        /*0044*/ 	.byte	0x02, 0x4a
	.zero		1
	.zero		1


	//----- nvinfo : EIATTR_EXIT_INSTR_OFFSETS
	.align		4
        /*0048*/ 	.byte	0x04, 0x1c
        /*004a*/ 	.short	(.L_151 - .L_150)


	//   ....[0]....
.L_150:
        /*004c*/ 	.word	0x00000080


	//   ....[1]....
        /*0050*/ 	.word	0x00000100


	//----- nvinfo : EIATTR_CBANK_PARAM_SIZE
	.align		4
.L_151:
        /*0054*/ 	.byte	0x03, 0x19
        /*0056*/ 	.short	0x0014


	//----- nvinfo : EIATTR_PARAM_CBANK
	.align		4
        /*0058*/ 	.byte	0x04, 0x0a
        /*005a*/ 	.short	(.L_153 - .L_152)
	.align		4
.L_152:
        /*005c*/ 	.word	index@(.nv.constant0._Z22copyKernelMisaligned32PfS_i)
        /*0060*/ 	.short	0x0380
        /*0062*/ 	.short	0x0014


	//----- nvinfo : EIATTR_SW_WAR
	.align		4
.L_153:
        /*0064*/ 	.byte	0x04, 0x36
        /*0066*/ 	.short	(.L_155 - .L_154)
.L_154:
        /*0068*/ 	.word	0x00000008
.L_155:


//--------------------- .nv.info._Z22copyKernelMisaligned16PfS_i --------------------------
	.section	.nv.info._Z22copyKernelMisaligned16PfS_i,"",@"SHT_CUDA_INFO"
	.sectionflags	@""
	.align	4


	//----- nvinfo : EIATTR_CUDA_API_VERSION
	.align		4
        /*0000*/ 	.byte	0x04, 0x37
        /*0002*/ 	.short	(.L_157 - .L_156)
.L_156:
        /*0004*/ 	.word	0x00000082


	//----- nvinfo : EIATTR_KPARAM_INFO
	.align		4
.L_157:
        /*0008*/ 	.byte	0x04, 0x17
        /*000a*/ 	.short	(.L_159 - .L_158)
.L_158:
        /*000c*/ 	.word	0x00000000
        /*0010*/ 	.short	0x0002
        /*0012*/ 	.short	0x0010
        /*0014*/ 	.byte	0x00, 0xf0, 0x11, 0x00


	//----- nvinfo : EIATTR_KPARAM_INFO
	.align		4
.L_159:
        /*0018*/ 	.byte	0x04, 0x17
        /*001a*/ 	.short	(.L_161 - .L_160)
.L_160:
        /*001c*/ 	.word	0x00000000
        /*0020*/ 	.short	0x0001
        /*0022*/ 	.short	0x0008
        /*0024*/ 	.byte	0x00, 0xf5, 0x21, 0x00


	//----- nvinfo : EIATTR_KPARAM_INFO
	.align		4
.L_161:
        /*0028*/ 	.byte	0x04, 0x17
        /*002a*/ 	.short	(.L_163 - .L_162)
.L_162:
        /*002c*/ 	.word	0x00000000
        /*0030*/ 	.short	0x0000
        /*0032*/ 	.short	0x0000
        /*0034*/ 	.byte	0x00, 0xf5, 0x21, 0x00


	//----- nvinfo : EIATTR_SPARSE_MMA_MASK
	.align		4
.L_163:
        /*0038*/ 	.byte	0x03, 0x50
        /*003a*/ 	.short	0x0000


	//----- nvinfo : EIATTR_MAXREG_COUNT
	.align		4
        /*003c*/ 	.byte	0x03, 0x1b
        /*003e*/ 	.short	0x00ff


	//----- nvinfo : EIATTR_MERCURY_ISA_VERSION
	.align		4
        /*0040*/ 	.byte	0x03, 0x5f
        /*0042*/ 	.short	0x0101


	//----- nvinfo : EIATTR_VRC_CTA_INIT_COUNT
	.align		4
        /*0044*/ 	.byte	0x02, 0x4a
	.zero		1
	.zero		1


	//----- nvinfo : EIATTR_EXIT_INSTR_OFFSETS
	.align		4
        /*0048*/ 	.byte	0x04, 0x1c
        /*004a*/ 	.short	(.L_165 - .L_164)


	//   ....[0]....
.L_164:
        /*004c*/ 	.word	0x00000080


	//   ....[1]....
        /*0050*/ 	.word	0x00000100


	//----- nvinfo : EIATTR_CBANK_PARAM_SIZE
	.align		4
.L_165:
        /*0054*/ 	.byte	0x03, 0x19
        /*0056*/ 	.short	0x0014


	//----- nvinfo : EIATTR_PARAM_CBANK
	.align		4
        /*0058*/ 	.byte	0x04, 0x0a
        /*005a*/ 	.short	(.L_167 - .L_166)
	.align		4
.L_166:
        /*005c*/ 	.word	index@(.nv.constant0._Z22copyKernelMisaligned16PfS_i)
        /*0060*/ 	.short	0x0380
        /*0062*/ 	.short	0x0014


	//----- nvinfo : EIATTR_SW_WAR
	.align		4
.L_167:
        /*0064*/ 	.byte	0x04, 0x36
        /*0066*/ 	.short	(.L_169 - .L_168)
.L_168:
        /*0068*/ 	.word	0x00000008
.L_169:


//--------------------- .nv.info._Z21copyKernelMisaligned4PfS_i --------------------------
	.section	.nv.info._Z21copyKernelMisaligned4PfS_i,"",@"SHT_CUDA_INFO"
	.sectionflags	@""
	.align	4


	//----- nvinfo : EIATTR_CUDA_API_VERSION
	.align		4
        /*0000*/ 	.byte	0x04, 0x37
        /*0002*/ 	.short	(.L_171 - .L_170)
.L_170:
        /*0004*/ 	.word	0x00000082


	//----- nvinfo : EIATTR_KPARAM_INFO
	.align		4
.L_171:
        /*0008*/ 	.byte	0x04, 0x17
        /*000a*/ 	.short	(.L_173 - .L_172)
.L_172:
        /*000c*/ 	.word	0x00000000
        /*0010*/ 	.short	0x0002
        /*0012*/ 	.short	0x0010
        /*0014*/ 	.byte	0x00, 0xf0, 0x11, 0x00


	//----- nvinfo : EIATTR_KPARAM_INFO
	.align		4
.L_173:
        /*0018*/ 	.byte	0x04, 0x17
        /*001a*/ 	.short	(.L_175 - .L_174)
.L_174:
        /*001c*/ 	.word	0x00000000
        /*0020*/ 	.short	0x0001
        /*0022*/ 	.short	0x0008
        /*0024*/ 	.byte	0x00, 0xf5, 0x21, 0x00


	//----- nvinfo : EIATTR_KPARAM_INFO
	.align		4
.L_175:
        /*0028*/ 	.byte	0x04, 0x17
        /*002a*/ 	.short	(.L_177 - .L_176)
.L_176:
        /*002c*/ 	.word	0x00000000
        /*0030*/ 	.short	0x0000
        /*0032*/ 	.short	0x0000
        /*0034*/ 	.byte	0x00, 0xf5, 0x21, 0x00


	//----- nvinfo : EIATTR_SPARSE_MMA_MASK
	.align		4
.L_177:
        /*0038*/ 	.byte	0x03, 0x50
        /*003a*/ 	.short	0x0000


	//----- nvinfo : EIATTR_MAXREG_COUNT
	.align		4
        /*003c*/ 	.byte	0x03, 0x1b
        /*003e*/ 	.short	0x00ff


	//----- nvinfo : EIATTR_MERCURY_ISA_VERSION
	.align		4
        /*0040*/ 	.byte	0x03, 0x5f
        /*0042*/ 	.short	0x0101


	//----- nvinfo : EIATTR_VRC_CTA_INIT_COUNT
	.align		4
        /*0044*/ 	.byte	0x02, 0x4a
	.zero		1
	.zero		1


	//----- nvinfo : EIATTR_EXIT_INSTR_OFFSETS
	.align		4
        /*0048*/ 	.byte	0x04, 0x1c
        /*004a*/ 	.short	(.L_179 - .L_178)


	//   ....[0]....
.L_178:
        /*004c*/ 	.word	0x00000080


	//   ....[1]....
        /*0050*/ 	.word	0x00000100


	//----- nvinfo : EIATTR_CBANK_PARAM_SIZE
	.align		4
.L_179:
        /*0054*/ 	.byte	0x03, 0x19
        /*0056*/ 	.short	0x0014


	//----- nvinfo : EIATTR_PARAM_CBANK
	.align		4
        /*0058*/ 	.byte	0x04, 0x0a
        /*005a*/ 	.short	(.L_181 - .L_180)
	.align		4
.L_180:
        /*005c*/ 	.word	index@(.nv.constant0._Z21copyKernelMisaligned4PfS_i)
        /*0060*/ 	.short	0x0380
        /*0062*/ 	.short	0x0014


	//----- nvinfo : EIATTR_SW_WAR
	.align		4
.L_181:
        /*0064*/ 	.byte	0x04, 0x36
        /*0066*/ 	.short	(.L_183 - .L_182)
.L_182:
        /*0068*/ 	.word	0x00000008
.L_183:


//--------------------- .nv.info._Z21copyKernelMisaligned1PfS_i --------------------------
	.section	.nv.info._Z21copyKernelMisaligned1PfS_i,"",@"SHT_CUDA_INFO"
	.sectionflags	@""
	.align	4


	//----- nvinfo : EIATTR_CUDA_API_VERSION
	.align		4
        /*0000*/ 	.byte	0x04, 0x37
        /*0002*/ 	.short	(.L_185 - .L_184)
.L_184:
        /*0004*/ 	.word	0x00000082


	//----- nvinfo : EIATTR_KPARAM_INFO
	.align		4
.L_185:
        /*0008*/ 	.byte	0x04, 0x17
        /*000a*/ 	.short	(.L_187 - .L_186)
.L_186:
        /*000c*/ 	.word	0x00000000
        /*0010*/ 	.short	0x0002
        /*0012*/ 	.short	0x0010
        /*0014*/ 	.byte	0x00, 0xf0, 0x11, 0x00


	//----- nvinfo : EIATTR_KPARAM_INFO
	.align		4
.L_187:
        /*0018*/ 	.byte	0x04, 0x17
        /*001a*/ 	.short	(.L_189 - .L_188)
.L_188:
        /*001c*/ 	.word	0x00000000
        /*0020*/ 	.short	0x0001
        /*0022*/ 	.short	0x0008
        /*0024*/ 	.byte	0x00, 0xf5, 0x21, 0x00


	//----- nvinfo : EIATTR_KPARAM_INFO
	.align		4
.L_189:
        /*0028*/ 	.byte	0x04, 0x17
        /*002a*/ 	.short	(.L_191 - .L_190)
.L_190:
        /*002c*/ 	.word	0x00000000
        /*0030*/ 	.short	0x0000
        /*0032*/ 	.short	0x0000
        /*0034*/ 	.byte	0x00, 0xf5, 0x21, 0x00


	//----- nvinfo : EIATTR_SPARSE_MMA_MASK
	.align		4
.L_191:
        /*0038*/ 	.byte	0x03, 0x50
        /*003a*/ 	.short	0x0000


	//----- nvinfo : EIATTR_MAXREG_COUNT
	.align		4
        /*003c*/ 	.byte	0x03, 0x1b
        /*003e*/ 	.short	0x00ff


	//----- nvinfo : EIATTR_MERCURY_ISA_VERSION
	.align		4
        /*0040*/ 	.byte	0x03, 0x5f
        /*0042*/ 	.short	0x0101


	//----- nvinfo : EIATTR_VRC_CTA_INIT_COUNT
	.align		4
        /*0044*/ 	.byte	0x02, 0x4a
	.zero		1
	.zero		1


	//----- nvinfo : EIATTR_EXIT_INSTR_OFFSETS
	.align		4
        /*0048*/ 	.byte	0x04, 0x1c
        /*004a*/ 	.short	(.L_193 - .L_192)


	//   ....[0]....
.L_192:
        /*004c*/ 	.word	0x00000080


	//   ....[1]....
        /*0050*/ 	.word	0x00000100


	//----- nvinfo : EIATTR_CBANK_PARAM_SIZE
	.align		4
.L_193:
        /*0054*/ 	.byte	0x03, 0x19
        /*0056*/ 	.short	0x0014


	//----- nvinfo : EIATTR_PARAM_CBANK
	.align		4
        /*0058*/ 	.byte	0x04, 0x0a
        /*005a*/ 	.short	(.L_195 - .L_194)
	.align		4
.L_194:
        /*005c*/ 	.word	index@(.nv.constant0._Z21copyKernelMisaligned1PfS_i)
        /*0060*/ 	.short	0x0380
        /*0062*/ 	.short	0x0014


	//----- nvinfo : EIATTR_SW_WAR
	.align		4
.L_195:
        /*0064*/ 	.byte	0x04, 0x36
        /*0066*/ 	.short	(.L_197 - .L_196)
.L_196:
        /*0068*/ 	.word	0x00000008
.L_197:


//--------------------- .nv.info._Z19copyKernelStrided4xPfS_i --------------------------
	.section	.nv.info._Z19copyKernelStrided4xPfS_i,"",@"SHT_CUDA_INFO"
	.sectionflags	@""
	.align	4


	//----- nvinfo : EIATTR_CUDA_API_VERSION
	.align		4
        /*0000*/ 	.byte	0x04, 0x37
        /*0002*/ 	.short	(.L_199 - .L_198)
.L_198:
        /*0004*/ 	.word	0x00000082


	//----- nvinfo : EIATTR_KPARAM_INFO
	.align		4
.L_199:
        /*0008*/ 	.byte	0x04, 0x17
        /*000a*/ 	.short	(.L_201 - .L_200)
.L_200:
        /*000c*/ 	.word	0x00000000
        /*0010*/ 	.short	0x0002
        /*0012*/ 	.short	0x0010
        /*0014*/ 	.byte	0x00, 0xf0, 0x11, 0x00


	//----- nvinfo : EIATTR_KPARAM_INFO
	.align		4
.L_201:
        /*0018*/ 	.byte	0x04, 0x17
        /*001a*/ 	.short	(.L_203 - .L_202)
.L_202:
        /*001c*/ 	.word	0x00000000
        /*0020*/ 	.short	0x0001
        /*0022*/ 	.short	0x0008
        /*0024*/ 	.byte	0x00, 0xf5, 0x21, 0x00


	//----- nvinfo : EIATTR_KPARAM_INFO
	.align		4
.L_203:
        /*0028*/ 	.byte	0x04, 0x17
        /*002a*/ 	.short	(.L_205 - .L_204)
.L_204:
        /*002c*/ 	.word	0x00000000
        /*0030*/ 	.short	0x0000
        /*0032*/ 	.short	0x0000
        /*0034*/ 	.byte	0x00, 0xf5, 0x21, 0x00


	//----- nvinfo : EIATTR_SPARSE_MMA_MASK
	.align		4
.L_205:
        /*0038*/ 	.byte	0x03, 0x50
        /*003a*/ 	.short	0x0000


	//----- nvinfo : EIATTR_MAXREG_COUNT
	.align		4
        /*003c*/ 	.byte	0x03, 0x1b
        /*003e*/ 	.short	0x00ff


	//----- nvinfo : EIATTR_MERCURY_ISA_VERSION
	.align		4
        /*0040*/ 	.byte	0x03, 0x5f
        /*0042*/ 	.short	0x0101


	//----- nvinfo : EIATTR_VRC_CTA_INIT_COUNT
	.align		4
        /*0044*/ 	.byte	0x02, 0x4a
	.zero		1
	.zero		1


	//----- nvinfo : EIATTR_EXIT_INSTR_OFFSETS
	.align		4
        /*0048*/ 	.byte	0x04, 0x1c
        /*004a*/ 	.short	(.L_207 - .L_206)


	//   ....[0]....
.L_206:
        /*004c*/ 	.word	0x00000080


	//   ....[1]....
        /*0050*/ 	.word	0x00000100


	//----- nvinfo : EIATTR_CBANK_PARAM_SIZE
	.align		4
.L_207:
        /*0054*/ 	.byte	0x03, 0x19
        /*0056*/ 	.short	0x0014


	//----- nvinfo : EIATTR_PARAM_CBANK
	.align		4
        /*0058*/ 	.byte	0x04, 0x0a
        /*005a*/ 	.short	(.L_209 - .L_208)
	.align		4
.L_208:
        /*005c*/ 	.word	index@(.nv.constant0._Z19copyKernelStrided4xPfS_i)
        /*0060*/ 	.short	0x0380
        /*0062*/ 	.short	0x0014


	//----- nvinfo : EIATTR_SW_WAR
	.align		4
.L_209:
        /*0064*/ 	.byte	0x04, 0x36
        /*0066*/ 	.short	(.L_211 - .L_210)
.L_210:
        /*0068*/ 	.word	0x00000008
.L_211:


//--------------------- .nv.info._Z19copyKernelStrided2xPfS_i --------------------------
	.section	.nv.info._Z19copyKernelStrided2xPfS_i,"",@"SHT_CUDA_INFO"
	.sectionflags	@""
	.align	4


	//----- nvinfo : EIATTR_CUDA_API_VERSION
	.align		4
        /*0000*/ 	.byte	0x04, 0x37
        /*0002*/ 	.short	(.L_213 - .L_212)
.L_212:
        /*0004*/ 	.word	0x00000082


	//----- nvinfo : EIATTR_KPARAM_INFO
	.align		4
.L_213:
        /*0008*/ 	.byte	0x04, 0x17
        /*000a*/ 	.short	(.L_215 - .L_214)
.L_214:
        /*000c*/ 	.word	0x00000000
        /*0010*/ 	.short	0x0002
        /*0012*/ 	.short	0x0010
        /*0014*/ 	.byte	0x00, 0xf0, 0x11, 0x00


	//----- nvinfo : EIATTR_KPARAM_INFO
	.align		4
.L_215:
        /*0018*/ 	.byte	0x04, 0x17
        /*001a*/ 	.short	(.L_217 - .L_216)
.L_216:
        /*001c*/ 	.word	0x00000000
        /*0020*/ 	.short	0x0001
        /*0022*/ 	.short	0x0008
        /*0024*/ 	.byte	0x00, 0xf5, 0x21, 0x00


	//----- nvinfo : EIATTR_KPARAM_INFO
	.align		4
.L_217:
        /*0028*/ 	.byte	0x04, 0x17
        /*002a*/ 	.short	(.L_219 - .L_218)
.L_218:
        /*002c*/ 	.word	0x00000000
        /*0030*/ 	.short	0x0000
        /*0032*/ 	.short	0x0000
        /*0034*/ 	.byte	0x00, 0xf5, 0x21, 0x00


	//----- nvinfo : EIATTR_SPARSE_MMA_MASK
	.align		4
.L_219:
        /*0038*/ 	.byte	0x03, 0x50
        /*003a*/ 	.short	0x0000


	//----- nvinfo : EIATTR_MAXREG_COUNT
	.align		4
        /*003c*/ 	.byte	0x03, 0x1b
        /*003e*/ 	.short	0x00ff


	//----- nvinfo : EIATTR_MERCURY_ISA_VERSION
	.align		4
        /*0040*/ 	.byte	0x03, 0x5f
        /*0042*/ 	.short	0x0101


	//----- nvinfo : EIATTR_VRC_CTA_INIT_COUNT
	.align		4
        /*0044*/ 	.byte	0x02, 0x4a
	.zero		1
	.zero		1


	//----- nvinfo : EIATTR_EXIT_INSTR_OFFSETS
	.align		4
        /*0048*/ 	.byte	0x04, 0x1c
        /*004a*/ 	.short	(.L_221 - .L_220)


	//   ....[0]....
.L_220:
        /*004c*/ 	.word	0x00000080


	//   ....[1]....
        /*0050*/ 	.word	0x00000100


	//----- nvinfo : EIATTR_CBANK_PARAM_SIZE
	.align		4
.L_221:
        /*0054*/ 	.byte	0x03, 0x19
        /*0056*/ 	.short	0x0014


	//----- nvinfo : EIATTR_PARAM_CBANK
	.align		4
        /*0058*/ 	.byte	0x04, 0x0a
        /*005a*/ 	.short	(.L_223 - .L_222)
	.align		4
.L_222:
        /*005c*/ 	.word	index@(.nv.constant0._Z19copyKernelStrided2xPfS_i)
        /*0060*/ 	.short	0x0380
        /*0062*/ 	.short	0x0014


	//----- nvinfo : EIATTR_SW_WAR
	.align		4
.L_223:
        /*0064*/ 	.byte	0x04, 0x36
        /*0066*/ 	.short	(.L_225 - .L_224)
.L_224:
        /*0068*/ 	.word	0x00000008
.L_225:


//--------------------- .nv.info._Z19copyKernelCoalescedPfS_i --------------------------
	.section	.nv.info._Z19copyKernelCoalescedPfS_i,"",@"SHT_CUDA_INFO"
	.sectionflags	@""
	.align	4


	//----- nvinfo : EIATTR_CUDA_API_VERSION
	.align		4
        /*0000*/ 	.byte	0x04, 0x37
        /*0002*/ 	.short	(.L_227 - .L_226)
.L_226:
        /*0004*/ 	.word	0x00000082


	//----- nvinfo : EIATTR_KPARAM_INFO
	.align		4
.L_227:
        /*0008*/ 	.byte	0x04, 0x17
        /*000a*/ 	.short	(.L_229 - .L_228)
.L_228:
        /*000c*/ 	.word	0x00000000
        /*0010*/ 	.short	0x0002
        /*0012*/ 	.short	0x0010
        /*0014*/ 	.byte	0x00, 0xf0, 0x11, 0x00


	//----- nvinfo : EIATTR_KPARAM_INFO
	.align		4
.L_229:
        /*0018*/ 	.byte	0x04, 0x17
        /*001a*/ 	.short	(.L_231 - .L_230)
.L_230:
        /*001c*/ 	.word	0x00000000
        /*0020*/ 	.short	0x0001
        /*0022*/ 	.short	0x0008
        /*0024*/ 	.byte	0x00, 0xf5, 0x21, 0x00


	//----- nvinfo : EIATTR_KPARAM_INFO
	.align		4
.L_231:
        /*0028*/ 	.byte	0x04, 0x17
        /*002a*/ 	.short	(.L_233 - .L_232)
.L_232:
        /*002c*/ 	.word	0x00000000
        /*0030*/ 	.short	0x0000
        /*0032*/ 	.short	0x0000
        /*0034*/ 	.byte	0x00, 0xf5, 0x21, 0x00


	//----- nvinfo : EIATTR_SPARSE_MMA_MASK
	.align		4
.L_233:
        /*0038*/ 	.byte	0x03, 0x50
        /*003a*/ 	.short	0x0000


	//----- nvinfo : EIATTR_MAXREG_COUNT
	.align		4
        /*003c*/ 	.byte	0x03, 0x1b
        /*003e*/ 	.short	0x00ff


	//----- nvinfo : EIATTR_MERCURY_ISA_VERSION
	.align		4
        /*0040*/ 	.byte	0x03, 0x5f
        /*0042*/ 	.short	0x0101


	//----- nvinfo : EIATTR_VRC_CTA_INIT_COUNT
	.align		4
        /*0044*/ 	.byte	0x02, 0x4a
	.zero		1
	.zero		1


	//----- nvinfo : EIATTR_EXIT_INSTR_OFFSETS
	.align		4
        /*0048*/ 	.byte	0x04, 0x1c
        /*004a*/ 	.short	(.L_235 - .L_234)


	//   ....[0]....
.L_234:
        /*004c*/ 	.word	0x00000070


	//   ....[1]....
        /*0050*/ 	.word	0x000000f0


	//----- nvinfo : EIATTR_CBANK_PARAM_SIZE
	.align		4
.L_235:
        /*0054*/ 	.byte	0x03, 0x19
        /*0056*/ 	.short	0x0014


	//----- nvinfo : EIATTR_PARAM_CBANK
	.align		4
        /*0058*/ 	.byte	0x04, 0x0a
        /*005a*/ 	.short	(.L_237 - .L_236)
	.align		4
.L_236:
        /*005c*/ 	.word	index@(.nv.constant0._Z19copyKernelCoalescedPfS_i)
        /*0060*/ 	.short	0x0380
        /*0062*/ 	.short	0x0014


	//----- nvinfo : EIATTR_SW_WAR
	.align		4
.L_237:
        /*0064*/ 	.byte	0x04, 0x36
        /*0066*/ 	.short	(.L_239 - .L_238)
.L_238:
        /*0068*/ 	.word	0x00000008
.L_239:


//--------------------- .nv.callgraph             --------------------------
	.section	.nv.callgraph,"",@"SHT_CUDA_CALLGRAPH"
	.align	4
	.sectionentsize	8
	.align		4
        /*0000*/ 	.word	0x00000000
	.align		4
        /*0004*/ 	.word	0xffffffff
	.align		4
        /*0008*/ 	.word	0x00000000
	.align		4
        /*000c*/ 	.word	0xfffffffe
	.align		4
        /*0010*/ 	.word	0x00000000
	.align		4
        /*0014*/ 	.word	0xfffffffd
	.align		4
        /*0018*/ 	.word	0x00000000
	.align		4
        /*001c*/ 	.word	0xfffffffc


//--------------------- .text._Z16copyKernelRandomPfS_i --------------------------
	.section	.text._Z16copyKernelRandomPfS_i,"ax",@progbits
	.align	128
        .global         _Z16copyKernelRandomPfS_i
        .type           _Z16copyKernelRandomPfS_i,@function
        .size           _Z16copyKernelRandomPfS_i,(.L_x_12 - _Z16copyKernelRandomPfS_i)
        .other          _Z16copyKernelRandomPfS_i,@"STO_CUDA_ENTRY STV_DEFAULT"
_Z16copyKernelRandomPfS_i:
.text._Z16copyKernelRandomPfS_i:
[----:B------:R-:W-:Y:S01]  /*0000*/  LDC R1, c[0x0][0x37c] ;  /* 0x0000df00ff017b82 */ /* 0x000fe20000000800 */
[----:B------:R-:W0:Y:S07]  /*0010*/  S2R R3, SR_TID.X ;  /* 0x0000000000037919 */ /* 0x000e2e0000002100 */
[----:B------:R-:W0:Y:S08]  /*0020*/  S2UR UR4, SR_CTAID.X ;  /* 0x00000000000479c3 */ /* 0x000e300000002500 */
[----:B------:R-:W0:Y:S08]  /*0030*/  LDC R0, c[0x0][0x360] ;  /* 0x0000d800ff007b82 */ /* 0x000e300000000800 */
[----:B------:R-:W1:Y:S01]  /*0040*/  LDC R5, c[0x0][0x390] ;  /* 0x0000e400ff057b82 */ /* 0x000e620000000800 */
[----:B0-----:R-:W-:-:S05]  /*0050*/  IMAD R0, R0, UR4, R3 ;  /* 0x0000000400007c24 */ /* 0x001fca000f8e0203 */
[----:B-1----:R-:W-:-:S13]  /*0060*/  ISETP.GE.AND P0, PT, R0, R5, PT ;  /* 0x000000050000720c */ /* 0x002fda0003f06270 */
[----:B------:R-:W-:Y:S05]  /*0070*/  @P0 EXIT ;  /* 0x000000000000094d */ /* 0x000fea0003800000 */
[----:B------:R-:W-:Y:S02]  /*0080*/  VIADD R5, R5, 0xffffffff ;  /* 0xffffffff05057836 */ /* 0x000fe40000000000 */
[----:B------:R-:W-:Y:S01]  /*0090*/  HFMA2 R7, -RZ, RZ, 0, 1.013278961181640625e-06 ;  /* 0x00000011ff077431 */ /* 0x000fe200000001ff */
[----:B------:R-:W0:Y:S02]  /*00a0*/  LDCU.64 UR4, c[0x0][0x358] ;  /* 0x00006b00ff0477ac */ /* 0x000e240008000a00 */
[-C--:B------:R-:W-:Y:S02]  /*00b0*/  IABS R9, R5.reuse ;  /* 0x0000000500097213 */ /* 0x080fe40000000000 */
[----:B------:R-:W-:Y:S02]  /*00c0*/  IABS R10, R5 ;  /* 0x00000005000a7213 */ /* 0x000fe40000000000 */
[----:B------:R-:W1:Y:S01]  /*00d0*/  I2F.RP R6, R9 ;  /* 0x0000000900067306 */ /* 0x000e620000209400 */
[----:B------:R-:W-:Y:S01]  /*00e0*/  IMAD R4, R0, R7, 0x17 ;  /* 0x0000001700047424 */ /* 0x000fe200078e0207 */
[----:B------:R-:W-:-:S04]  /*00f0*/  IADD3 R10, PT, PT, RZ, -R10, RZ ;  /* 0x8000000aff0a7210 */ /* 0x000fc80007ffe0ff */
[----:B------:R-:W-:Y:S02]  /*0100*/  ISETP.GE.AND P2, PT, R4, RZ, PT ;  /* 0x000000ff0400720c */ /* 0x000fe40003f46270 */
[----:B-1----:R-:W1:Y:S02]  /*0110*/  MUFU.RCP R6, R6 ;  /* 0x0000000600067308 */ /* 0x002e640000001000 */
[----:B-1----:R-:W-:Y:S01]  /*0120*/  VIADD R2, R6, 0xffffffe ;  /* 0x0ffffffe06027836 */ /* 0x002fe20000000000 */
[----:B------:R-:W-:-:S05]  /*0130*/  IABS R6, R4 ;  /* 0x0000000400067213 */ /* 0x000fca0000000000 */
[----:B------:R1:W2:Y:S02]  /*0140*/  F2I.FTZ.U32.TRUNC.NTZ R3, R2 ;  /* 0x0000000200037305 */ /* 0x0002a4000021f000 */
[----:B-1----:R-:W-:Y:S02]  /*0150*/  IMAD.MOV.U32 R2, RZ, RZ, RZ ;  /* 0x000000ffff027224 */ /* 0x002fe400078e00ff */
[----:B--2---:R-:W-:-:S04]  /*0160*/  IMAD.MOV R8, RZ, RZ, -R3 ;  /* 0x000000ffff087224 */ /* 0x004fc800078e0a03 */
[----:B------:R-:W-:-:S04]  /*0170*/  IMAD R7, R8, R9, RZ ;  /* 0x0000000908077224 */ /* 0x000fc800078e02ff */
[----:B------:R-:W-:Y:S01]  /*0180*/  IMAD.HI.U32 R3, R3, R7, R2 ;  /* 0x0000000703037227 */ /* 0x000fe200078e0002 */
[----:B------:R-:W-:-:S05]  /*0190*/  MOV R2, R10 ;  /* 0x0000000a00027202 */ /* 0x000fca0000000f00 */
[----:B------:R-:W-:-:S04]  /*01a0*/  IMAD.HI.U32 R3, R3, R6, RZ ;  /* 0x0000000603037227 */ /* 0x000fc800078e00ff */
[----:B------:R-:W-:Y:S02]  /*01b0*/  IMAD R6, R3, R2, R6 ;  /* 0x0000000203067224 */ /* 0x000fe400078e0206 */
[----:B------:R-:W1:Y:S03]  /*01c0*/  LDC.64 R2, c[0x0][0x380] ;  /* 0x0000e000ff027b82 */ /* 0x000e660000000a00 */
[----:B------:R-:W-:-:S13]  /*01d0*/  ISETP.GT.U32.AND P0, PT, R9, R6, PT ;  /* 0x000000060900720c */ /* 0x000fda0003f04070 */
[----:B------:R-:W-:Y:S01]  /*01e0*/  @!P0 IMAD.IADD R6, R6, 0x1, -R9 ;  /* 0x0000000106068824 */ /* 0x000fe200078e0a09 */
[----:B------:R-:W-:-:S04]  /*01f0*/  ISETP.NE.AND P0, PT, R5, RZ, PT ;  /* 0x000000ff0500720c */ /* 0x000fc80003f05270 */
[----:B------:R-:W-:-:S13]  /*0200*/  ISETP.GT.U32.AND P1, PT, R9, R6, PT ;  /* 0x000000060900720c */ /* 0x000fda0003f24070 */
[----:B------:R-:W-:-:S04]  /*0210*/  @!P1 IADD3 R6, PT, PT, R6, -R9, RZ ;  /* 0x8000000906069210 */ /* 0x000fc80007ffe0ff */
[----:B------:R-:W-:Y:S02]  /*0220*/  @!P2 IADD3 R6, PT, PT, -R6, RZ, RZ ;  /* 0x000000ff0606a210 */ /* 0x000fe40007ffe1ff */
[----:B------:R-:W-:Y:S02]  /*0230*/  @!P0 LOP3.LUT R6, RZ, R5, RZ, 0x33, !PT ;  /* 0x00000005ff068212 */ /* 0x000fe400078e33ff */
[----:B------:R-:W2:Y:S03]  /*0240*/  LDC.64 R4, c[0x0][0x388] ;  /* 0x0000e200ff047b82 */ /* 0x000ea60000000a00 */
[----:B-1----:R-:W-:-:S06]  /*0250*/  IMAD.WIDE R2, R6, 0x4, R2 ;  /* 0x0000000406027825 */ /* 0x002fcc00078e0202 */
[----:B0-----:R-:W3:Y:S01]  /*0260*/  LDG.E R3, desc[UR4][R2.64] ;  /* 0x0000000402037981 */ /* 0x001ee2000c1e1900 */
[----:B--2---:R-:W-:-:S05]  /*0270*/  IMAD.WIDE R4, R0, 0x4, R4 ;  /* 0x0000000400047825 */ /* 0x004fca00078e0204 */
[----:B---3--:R-:W-:Y:S01]  /*0280*/  STG.E desc[UR4][R4.64], R3 ;  /* 0x0000000304007986 */ /* 0x008fe2000c101904 */
[----:B------:R-:W-:Y:S05]  /*0290*/  EXIT ;  /* 0x000000000000794d */ /* 0x000fea0003800000 */
.L_x_0:
[----:B------:R-:W-:-:S00]  /*02a0*/  BRA `(.L_x_0) ;  /* 0xfffffffc00fc7947 */ /* 0x000fc0000383ffff */
[----:B------:R-:W-:-:S00]  /*02b0*/  NOP ;  /* 0x0000000000007918 */ /* 0x000fc00000000000 */
        /* <DEDUP_REMOVED lines=12> */
.L_x_12:


//--------------------- .text._Z26copyKernelBoundaryCrossingPfS_i --------------------------
	.section	.text._Z26copyKernelBoundaryCrossingPfS_i,"ax",@progbits
	.align	128
        .global         _Z26copyKernelBoundaryCrossingPfS_i
        .type           _Z26copyKernelBoundaryCrossingPfS_i,@function
        .size           _Z26copyKernelBoundaryCrossingPfS_i,(.L_x_13 - _Z26copyKernelBoundaryCrossingPfS_i)
        .other          _Z26copyKernelBoundaryCrossingPfS_i,@"STO_CUDA_ENTRY STV_DEFAULT"
_Z26copyKernelBoundaryCrossingPfS_i:
.text._Z26copyKernelBoundaryCrossingPfS_i:
[----:B------:R-:W-:Y:S01]  /*0000*/  LDC R1, c[0x0][0x37c] ;  /* 0x0000df00ff017b82 */ /* 0x000fe20000000800 */
[----:B------:R-:W0:Y:S07]  /*0010*/  S2R R0, SR_TID.X ;  /* 0x0000000000007919 */ /* 0x000e2e0000002100 */
[----:B------:R-:W0:Y:S01]  /*0020*/  S2UR UR5, SR_CTAID.X ;  /* 0x00000000000579c3 */ /* 0x000e220000002500 */
[----:B------:R-:W1:Y:S07]  /*0030*/  LDCU UR4, c[0x0][0x390] ;  /* 0x00007200ff0477ac */ /* 0x000e6e0008000800 */
[----:B------:R-:W0:Y:S01]  /*0040*/  LDC R7, c[0x0][0x360] ;  /* 0x0000d800ff077b82 */ /* 0x000e220000000800 */
[----:B-1----:R-:W-:Y:S01]  /*0050*/  UIADD3 UR4, UPT, UPT, UR4, -0x20, URZ ;  /* 0xffffffe004047890 */ /* 0x002fe2000fffe0ff */
[----:B0-----:R-:W-:-:S05]  /*0060*/  IMAD R7, R7, UR5, R0 ;  /* 0x0000000507077c24 */ /* 0x001fca000f8e0200 */
[----:B------:R-:W-:-:S13]  /*0070*/  ISETP.GE.AND P0, PT, R7, UR4, PT ;  /* 0x0000000407007c0c */ /* 0x000fda000bf06270 */
[----:B------:R-:W-:Y:S05]  /*0080*/  @P0 EXIT ;  /* 0x000000000000094d */ /* 0x000fea0003800000 */
[----:B------:R-:W-:Y:S01]  /*0090*/  SHF.R.S32.HI R0, RZ, 0x1f, R7 ;  /* 0x0000001fff007819 */ /* 0x000fe20000011407 */
[----:B------:R-:W0:Y:S03]  /*00a0*/  LDCU.64 UR4, c[0x0][0x358] ;  /* 0x00006b00ff0477ac */ /* 0x000e260008000a00 */
[----:B------:R-:W-:-:S04]  /*00b0*/  LEA.HI R0, R0, R7, RZ, 0x5 ;  /* 0x0000000700007211 */ /* 0x000fc800078f28ff */
[----:B------:R-:W-:-:S04]  /*00c0*/  LOP3.LUT R0, R0, 0xffffffe0, RZ, 0xc0, !PT ;  /* 0xffffffe000007812 */ /* 0x000fc800078ec0ff */
[----:B------:R-:W-:-:S04]  /*00d0*/  IADD3 R4, PT, PT, R7, 0x1, -R0 ;  /* 0x0000000107047810 */ /* 0x000fc80007ffe800 */
[----:B------:R-:W-:-:S04]  /*00e0*/  PRMT R2, R4, 0x8880, RZ ;  /* 0x0000888004027816 */ /* 0x000fc800000000ff */
[----:B------:R-:W-:-:S04]  /*00f0*/  PRMT R2, R2, 0x7710, RZ ;  /* 0x0000771002027816 */ /* 0x000fc800000000ff */
[----:B------:R-:W-:-:S04]  /*0100*/  SHF.R.U32.HI R2, RZ, 0xa, R2 ;  /* 0x0000000aff027819 */ /* 0x000fc80000011602 */
[----:B------:R-:W-:-:S05]  /*0110*/  LOP3.LUT R3, R2, 0x1f, RZ, 0xc0, !PT ;  /* 0x0000001f02037812 */ /* 0x000fca00078ec0ff */
[----:B------:R-:W-:-:S05]  /*0120*/  IMAD.IADD R3, R4, 0x1, R3 ;  /* 0x0000000104037824 */ /* 0x000fca00078e0203 */
[----:B------:R-:W-:-:S05]  /*0130*/  LOP3.LUT R3, R3, 0xe0, RZ, 0xc0, !PT ;  /* 0x000000e003037812 */ /* 0x000fca00078ec0ff */
[----:B------:R-:W-:-:S05]  /*0140*/  IMAD.MOV R3, RZ, RZ, -R3 ;  /* 0x000000ffff037224 */ /* 0x000fca00078e0a03 */
[----:B------:R-:W-:Y:S02]  /*0150*/  PRMT R5, R3, 0x7710, RZ ;  /* 0x0000771003057816 */ /* 0x000fe400000000ff */
[----:B------:R-:W1:Y:S03]  /*0160*/  LDC.64 R2, c[0x0][0x380] ;  /* 0x0000e000ff027b82 */ /* 0x000e660000000a00 */
[----:B------:R-:W-:-:S05]  /*0170*/  IMAD.IADD R4, R4, 0x1, R5 ;  /* 0x0000000104047824 */ /* 0x000fca00078e0205 */
[----:B------:R-:W-:-:S04]  /*0180*/  LOP3.LUT R4, R4, 0xffff, RZ, 0xc0, !PT ;  /* 0x0000ffff04047812 */ /* 0x000fc800078ec0ff */
[----:B------:R-:W-:-:S05]  /*0190*/  PRMT R5, R4, 0x8880, RZ ;  /* 0x0000888004057816 */ /* 0x000fca00000000ff */
[----:B------:R-:W-:-:S04]  /*01a0*/  IMAD.IADD R5, R0, 0x1, R5 ;  /* 0x0000000100057824 */ /* 0x000fc800078e0205 */
[----:B-1----:R-:W-:Y:S02]  /*01b0*/  IMAD.WIDE R2, R5, 0x4, R2 ;  /* 0x0000000405027825 */ /* 0x002fe400078e0202 */
[----:B------:R-:W1:Y:S04]  /*01c0*/  LDC.64 R4, c[0x0][0x388] ;  /* 0x0000e200ff047b82 */ /* 0x000e680000000a00 */
[----:B0-----:R-:W2:Y:S01]  /*01d0*/  LDG.E R3, desc[UR4][R2.64] ;  /* 0x0000000402037981 */ /* 0x001ea2000c1e1900 */
[----:B-1----:R-:W-:-:S05]  /*01e0*/  IMAD.WIDE R4, R7, 0x4, R4 ;  /* 0x0000000407047825 */ /* 0x002fca00078e0204 */
[----:B--2---:R-:W-:Y:S01]  /*01f0*/  STG.E desc[UR4][R4.64], R3 ;  /* 0x0000000304007986 */ /* 0x004fe2000c101904 */
[----:B------:R-:W-:Y:S05]  /*0200*/  EXIT ;  /* 0x000000000000794d */ /* 0x000fea0003800000 */
.L_x_1:
        /* <DEDUP_REMOVED lines=15> */
.L_x_13:


//--------------------- .text._Z23copyKernelMisaligned512PfS_i --------------------------
	.section	.text._Z23copyKernelMisaligned512PfS_i,"ax",@progbits
	.align	128
        .global         _Z23copyKernelMisaligned512PfS_i
        .type           _Z23copyKernelMisaligned512PfS_i,@function
        .size           _Z23copyKernelMisaligned512PfS_i,(.L_x_14 - _Z23copyKernelMisaligned512PfS_i)
        .other          _Z23copyKernelMisaligned512PfS_i,@"STO_CUDA_ENTRY STV_DEFAULT"
_Z23copyKernelMisaligned512PfS_i:
.text._Z23copyKernelMisaligned512PfS_i:
        /* <DEDUP_REMOVED lines=9> */
[----:B------:R-:W0:Y:S01]  /*0090*/  LDC.64 R2, c[0x0][0x380] ;  /* 0x0000e000ff027b82 */ /* 0x000e220000000a00 */
[----:B------:R-:W1:Y:S07]  /*00a0*/  LDCU.64 UR4, c[0x0][0x358] ;  /* 0x00006b00ff0477ac */ /* 0x000e6e0008000a00 */
[----:B------:R-:W2:Y:S01]  /*00b0*/  LDC.64 R4, c[0x0][0x388] ;  /* 0x0000e200ff047b82 */ /* 0x000ea20000000a00 */
[----:B0-----:R-:W-:-:S06]  /*00c0*/  IMAD.WIDE R2, R7, 0x4, R2 ;  /* 0x0000000407027825 */ /* 0x001fcc00078e0202 */
[----:B-1----:R-:W3:Y:S01]  /*00d0*/  LDG.E R3, desc[UR4][R2.64+0x200] ;  /* 0x0002000402037981 */ /* 0x002ee2000c1e1900 */
[----:B--2---:R-:W-:-:S05]  /*00e0*/  IMAD.WIDE R4, R7, 0x4, R4 ;  /* 0x0000000407047825 */ /* 0x004fca00078e0204 */
[----:B---3--:R-:W-:Y:S01]  /*00f0*/  STG.E desc[UR4][R4.64], R3 ;  /* 0x0000000304007986 */ /* 0x008fe2000c101904 */
[----:B------:R-:W-:Y:S05]  /*0100*/  EXIT ;  /* 0x000000000000794d */ /* 0x000fea0003800000 */
.L_x_2:
        /* <DEDUP_REMOVED lines=15> */
.L_x_14:


//--------------------- .text._Z23copyKernelMisaligned256PfS_i --------------------------
	.section	.text._Z23copyKernelMisaligned256PfS_i,"ax",@progbits
	.align	128
        .global         _Z23copyKernelMisaligned256PfS_i
        .type           _Z23copyKernelMisaligned256PfS_i,@function
        .size           _Z23copyKernelMisaligned256PfS_i,(.L_x_15 - _Z23copyKernelMisaligned256PfS_i)
        .other          _Z23copyKernelMisaligned256PfS_i,@"STO_CUDA_ENTRY STV_DEFAULT"
_Z23copyKernelMisaligned256PfS_i:
.text._Z23copyKernelMisaligned256PfS_i:
        /* <DEDUP_REMOVED lines=17> */
.L_x_3:
        /* <DEDUP_REMOVED lines=15> */
.L_x_15:


//--------------------- .text._Z23copyKernelMisaligned128PfS_i --------------------------
	.section	.text._Z23copyKernelMisaligned128PfS_i,"ax",@progbits
	.align	128
        .global         _Z23copyKernelMisaligned128PfS_i
        .type           _Z23copyKernelMisaligned128PfS_i,@function
        .size           _Z23copyKernelMisaligned128PfS_i,(.L_x_16 - _Z23copyKernelMisaligned128PfS_i)
        .other          _Z23copyKernelMisaligned128PfS_i,@"STO_CUDA_ENTRY STV_DEFAULT"
_Z23copyKernelMisaligned128PfS_i:
.text._Z23copyKernelMisaligned128PfS_i:
        /* <DEDUP_REMOVED lines=17> */
.L_x_4:
        /* <DEDUP_REMOVED lines=15> */
.L_x_16:


//--------------------- .text._Z22copyKernelMisaligned32PfS_i --------------------------
	.section	.text._Z22copyKernelMisaligned32PfS_i,"ax",@progbits
	.align	128
        .global         _Z22copyKernelMisaligned32PfS_i
        .type           _Z22copyKernelMisaligned32PfS_i,@function
        .size           _Z22copyKernelMisaligned32PfS_i,(.L_x_17 - _Z22copyKernelMisaligned32PfS_i)
        .other          _Z22copyKernelMisaligned32PfS_i,@"STO_CUDA_ENTRY STV_DEFAULT"
_Z22copyKernelMisaligned32PfS_i:
.text._Z22copyKernelMisaligned32PfS_i:
        /* <DEDUP_REMOVED lines=17> */
.L_x_5:
        /* <DEDUP_REMOVED lines=15> */
.L_x_17:


//--------------------- .text._Z22copyKernelMisaligned16PfS_i --------------------------
	.section	.text._Z22copyKernelMisaligned16PfS_i,"ax",@progbits
	.align	128
        .global         _Z22copyKernelMisaligned16PfS_i
        .type           _Z22copyKernelMisaligned16PfS_i,@function
        .size           _Z22copyKernelMisaligned16PfS_i,(.L_x_18 - _Z22copyKernelMisaligned16PfS_i)
        .other          _Z22copyKernelMisaligned16PfS_i,@"STO_CUDA_ENTRY STV_DEFAULT"
_Z22copyKernelMisaligned16PfS_i:
.text._Z22copyKernelMisaligned16PfS_i:
        /* <DEDUP_REMOVED lines=17> */
.L_x_6:
        /* <DEDUP_REMOVED lines=15> */
.L_x_18:


//--------------------- .text._Z21copyKernelMisaligned4PfS_i --------------------------
	.section	.text._Z21copyKernelMisaligned4PfS_i,"ax",@progbits
	.align	128
        .global         _Z21copyKernelMisaligned4PfS_i
        .type           _Z21copyKernelMisaligned4PfS_i,@function
        .size           _Z21copyKernelMisaligned4PfS_i,(.L_x_19 - _Z21copyKernelMisaligned4PfS_i)
        .other          _Z21copyKernelMisaligned4PfS_i,@"STO_CUDA_ENTRY STV_DEFAULT"
_Z21copyKernelMisaligned4PfS_i:
.text._Z21copyKernelMisaligned4PfS_i:
        /* <DEDUP_REMOVED lines=17> */
.L_x_7:
        /* <DEDUP_REMOVED lines=15> */
.L_x_19:


//--------------------- .text._Z21copyKernelMisaligned1PfS_i --------------------------
	.section	.text._Z21copyKernelMisaligned1PfS_i,"ax",@progbits
	.align	128
        .global         _Z21copyKernelMisaligned1PfS_i
        .type           _Z21copyKernelMisaligned1PfS_i,@function
        .size           _Z21copyKernelMisaligned1PfS_i,(.L_x_20 - _Z21copyKernelMisaligned1PfS_i)
        .other          _Z21copyKernelMisaligned1PfS_i,@"STO_CUDA_ENTRY STV_DEFAULT"
_Z21copyKernelMisaligned1PfS_i:
.text._Z21copyKernelMisaligned1PfS_i:
        /* <DEDUP_REMOVED lines=17> */
.L_x_8:
        /* <DEDUP_REMOVED lines=15> */
.L_x_20:


//--------------------- .text._Z19copyKernelStrided4xPfS_i --------------------------
	.section	.text._Z19copyKernelStrided4xPfS_i,"ax",@progbits
	.align	128
        .global         _Z19copyKernelStrided4xPfS_i
        .type           _Z19copyKernelStrided4xPfS_i,@function
        .size           _Z19copyKernelStrided4xPfS_i,(.L_x_21 - _Z19copyKernelStrided4xPfS_i)
        .other          _Z19copyKernelStrided4xPfS_i,@"STO_CUDA_ENTRY STV_DEFAULT"
_Z19copyKernelStrided4xPfS_i:
.text._Z19copyKernelStrided4xPfS_i:
[----:B------:R-:W-:Y:S01]  /*0000*/  LDC R1, c[0x0][0x37c] ;  /* 0x0000df00ff017b82 */ /* 0x000fe20000000800 */
[----:B------:R-:W0:Y:S07]  /*0010*/  S2R R3, SR_TID.X ;  /* 0x0000000000037919 */ /* 0x000e2e0000002100 */
[----:B------:R-:W0:Y:S01]  /*0020*/  S2UR UR4, SR_CTAID.X ;  /* 0x00000000000479c3 */ /* 0x000e220000002500 */
[----:B------:R-:W1:Y:S07]  /*0030*/  LDCU UR5, c[0x0][0x390] ;  /* 0x00007200ff0577ac */ /* 0x000e6e0008000800 */
[----:B------:R-:W0:Y:S02]  /*0040*/  LDC R0, c[0x0][0x360] ;  /* 0x0000d800ff007b82 */ /* 0x000e240000000800 */
[----:B0-----:R-:W-:-:S05]  /*0050*/  IMAD R0, R0, UR4, R3 ;  /* 0x0000000400007c24 */ /* 0x001fca000f8e0203 */
[----:B------:R-:W-:-:S04]  /*0060*/  SHF.L.U32 R7, R0, 0x2, RZ ;  /* 0x0000000200077819 */ /* 0x000fc800000006ff */
[----:B-1----:R-:W-:-:S13]  /*0070*/  ISETP.GE.AND P0, PT, R7, UR5, PT ;  /* 0x0000000507007c0c */ /* 0x002fda000bf06270 */
        /* <DEDUP_REMOVED lines=9> */
.L_x_9:
        /* <DEDUP_REMOVED lines=15> */
.L_x_21:


//--------------------- .text._Z19copyKernelStrided2xPfS_i --------------------------
	.section	.text._Z19copyKernelStrided2xPfS_i,"ax",@progbits
	.align	128
        .global         _Z19copyKernelStrided2xPfS_i
        .type           _Z19copyKernelStrided2xPfS_i,@function
        .size           _Z19copyKernelStrided2xPfS_i,(.L_x_22 - _Z19copyKernelStrided2xPfS_i)
        .other          _Z19copyKernelStrided2xPfS_i,@"STO_CUDA_ENTRY STV_DEFAULT"
_Z19copyKernelStrided2xPfS_i:
.text._Z19copyKernelStrided2xPfS_i:
        /* <DEDUP_REMOVED lines=17> */
.L_x_10:
        /* <DEDUP_REMOVED lines=15> */
.L_x_22:


//--------------------- .text._Z19copyKernelCoalescedPfS_i --------------------------
	.section	.text._Z19copyKernelCoalescedPfS_i,"ax",@progbits
	.align	128
        .global         _Z19copyKernelCoalescedPfS_i
        .type           _Z19copyKernelCoalescedPfS_i,@function
        .size           _Z19copyKernelCoalescedPfS_i,(.L_x_23 - _Z19copyKernelCoalescedPfS_i)
        .other          _Z19copyKernelCoalescedPfS_i,@"STO_CUDA_ENTRY STV_DEFAULT"
_Z19copyKernelCoalescedPfS_i:
.text._Z19copyKernelCoalescedPfS_i:
[----:B------:R-:W-:Y:S01]  /*0000*/  LDC R1, c[0x0][0x37c] ;  /* 0x0000df00ff017b82 */ /* 0x000fe20000000800 */
[----:B------:R-:W0:Y:S07]  /*0010*/  S2R R0, SR_TID.X ;  /* 0x0000000000007919 */ /* 0x000e2e0000002100 */
[----:B------:R-:W0:Y:S01]  /*0020*/  S2UR UR4, SR_CTAID.X ;  /* 0x00000000000479c3 */ /* 0x000e220000002500 */
[----:B------:R-:W1:Y:S07]  /*0030*/  LDCU UR5, c[0x0][0x390] ;  /* 0x00007200ff0577ac */ /* 0x000e6e0008000800 */
[----:B------:R-:W0:Y:S02]  /*0040*/  LDC R7, c[0x0][0x360] ;  /* 0x0000d800ff077b82 */ /* 0x000e240000000800 */
[----:B0-----:R-:W-:-:S05]  /*0050*/  IMAD R7, R7, UR4, R0 ;  /* 0x0000000407077c24 */ /* 0x001fca000f8e0200 */
        /* <DEDUP_REMOVED lines=10> */
.L_x_11:
        /* <DEDUP_REMOVED lines=16> */
.L_x_23:


//--------------------- .nv.shared.reserved.0     --------------------------
	.section	.nv.shared.reserved.0,"aw",@nobits
	.weak		__nv_reservedSMEM_offset_0_alias
	.size		__nv_reservedSMEM_offset_0_alias, 0, 64
	.other		__nv_reservedSMEM_offset_0_alias,@"STO_CUDA_RESERVED_SHARED STV_DEFAULT"
__nv_reservedSMEM_offset_0_alias:
	.zero		0
	.zero		64


//--------------------- .nv.constant0._Z16copyKernelRandomPfS_i --------------------------
	.section	.nv.constant0._Z16copyKernelRandomPfS_i,"a",@progbits
	.sectionflags	@""
	.align	4
.nv.constant0._Z16copyKernelRandomPfS_i:
	.zero		916


//--------------------- .nv.constant0._Z26copyKernelBoundaryCrossingPfS_i --------------------------
	.section	.nv.constant0._Z26copyKernelBoundaryCrossingPfS_i,"a",@progbits
	.sectionflags	@""
	.align	4
.nv.constant0._Z26copyKernelBoundaryCrossingPfS_i:
	.zero		916


//--------------------- .nv.constant0._Z23copyKernelMisaligned512PfS_i --------------------------
	.section	.nv.constant0._Z23copyKernelMisaligned512PfS_i,"a",@progbits
	.sectionflags	@""
	.align	4
.nv.constant0._Z23copyKernelMisaligned512PfS_i:
	.zero		916


//--------------------- .nv.constant0._Z23copyKernelMisaligned256PfS_i --------------------------
	.section	.nv.constant0._Z23copyKernelMisaligned256PfS_i,"a",@progbits
	.sectionflags	@""
	.align	4
.nv.constant0._Z23copyKernelMisaligned256PfS_i:
	.zero		916


//--------------------- .nv.constant0._Z23copyKernelMisaligned128PfS_i --------------------------
	.section	.nv.constant0._Z23copyKernelMisaligned128PfS_i,"a",@progbits
	.sectionflags	@""
	.align	4
.nv.constant0._Z23copyKernelMisaligned128PfS_i:
	.zero		916


//--------------------- .nv.constant0._Z22copyKernelMisaligned32PfS_i --------------------------
	.section	.nv.constant0._Z22copyKernelMisaligned32PfS_i,"a",@progbits
	.sectionflags	@""
	.align	4
.nv.constant0._Z22copyKernelMisaligned32PfS_i:
	.zero		916


//--------------------- .nv.constant0._Z22copyKernelMisaligned16PfS_i --------------------------
	.section	.nv.constant0._Z22copyKernelMisaligned16PfS_i,"a",@progbits
	.sectionflags	@""
	.align	4
.nv.constant0._Z22copyKernelMisaligned16PfS_i:
	.zero		916


//--------------------- .nv.constant0._Z21copyKernelMisaligned4PfS_i --------------------------
	.section	.nv.constant0._Z21copyKernelMisaligned4PfS_i,"a",@progbits
	.sectionflags	@""
	.align	4
.nv.constant0._Z21copyKernelMisaligned4PfS_i:
	.zero		916


//--------------------- .nv.constant0._Z21copyKernelMisaligned1PfS_i --------------------------
	.section	.nv.constant0._Z21copyKernelMisaligned1PfS_i,"a",@progbits
	.sectionflags	@""
	.align	4
.nv.constant0._Z21copyKernelMisaligned1PfS_i:
	.zero		916


//--------------------- .nv.constant0._Z19copyKernelStrided4xPfS_i --------------------------
	.section	.nv.constant0._Z19copyKernelStrided4xPfS_i,"a",@progbits
	.sectionflags	@""
	.align	4
.nv.constant0._Z19copyKernelStrided4xPfS_i:
	.zero		916


//--------------------- .nv.constant0._Z19copyKernelStrided2xPfS_i --------------------------
	.section	.nv.constant0._Z19copyKernelStrided2xPfS_i,"a",@progbits
	.sectionflags	@""
	.align	4
.nv.constant0._Z19copyKernelStrided2xPfS_i:
	.zero		916


//--------------------- .nv.constant0._Z19copyKernelCoalescedPfS_i --------------------------
	.section	.nv.constant0._Z19copyKernelCoalescedPfS_i,"a",@progbits
	.sectionflags	@""
	.align	4
.nv.constant0._Z19copyKernelCoalescedPfS_i:
	.zero		916


//--------------------- SYMBOLS --------------------------

	.type		.nv.reservedSmem.offset0,@object
	.size		.nv.reservedSmem.offset0,0x4
